	.target	sm_90a

	.elftype	@"ET_EXEC"


//--------------------- .note.nv.tkinfo           --------------------------
	.section	.note.nv.tkinfo,"",@"SHT_NOTE"
	.sectionflags	@"SHF_NOTE_NV_TKINFO"
	.tkinfo
        /*0018*/ 	.word	0x00000002
        /*0030*/ 	.string	""
        /*0030*/ 	.string	"ptxas"
        /*0030*/ 	.string	"Cuda compilation tools, release 13.0, V13.0.88"
        /*0030*/ 	.string	"Build cuda_13.0.r13.0/compiler.36424714_0"
        /*0030*/ 	.string	"-arch sm_90a -m 64 "



//--------------------- .note.nv.cuinfo           --------------------------
	.section	.note.nv.cuinfo,"",@"SHT_NOTE"
	.sectionflags	@"SHF_NOTE_NV_CUINFO"
        /*0018*/ 	.short	0x0002
        /*001a*/ 	.short	0x005a
        /*001c*/ 	.short	0x0082
	.zero		2


//--------------------- .nv.info                  --------------------------
	.section	.nv.info,"",@"SHT_CUDA_INFO"
	.align	4


	//----- nvinfo : EIATTR_REGCOUNT
	.align		4
        /*0000*/ 	.byte	0x04, 0x2f
        /*0002*/ 	.short	(.L_12 - .L_11)
	.align		4
.L_11:
        /*0004*/ 	.word	index@(_ZN7cutlass13device_kernelINS_4gemm6kernel13GemmUniversalIN4cute5tupleIJiiiiEEENS1_10collective13CollectiveMmaINS1_37MainloopSm90TmaGmmaWarpSpecializedFP8ILi28ENS5_IJNS4_1CILi1EEENSA_ILi4EEESB_EEENS1_35KernelTmaWarpSpecializedCooperativeEEENS5_IJNSA_ILi128EEESG_NSA_ILi32EEEEEENS_12float_e5m2_tENS5_IJlSB_lEEESJ_SK_NS4_8TiledMMAINS4_8MMA_AtomIJNS4_4SM904GMMA31MMA_64x128x32_F32E5M2E5M2_SS_TNILNSO_7ScaleInE1ELSQ_1EEEEEENS4_6LayoutINS5_IJNSA_ILi2EEESB_SB_EEENS5_IJSB_NSA_ILi0EEESW_EEEEENS5_IJNS4_10UnderscoreESZ_SZ_EEEEENS4_23SM90_TMA_LOAD_MULTICASTENS4_14ComposedLayoutINS4_7SwizzleILi1ELi4ELi3EEENS4_18smem_ptr_flag_bitsILi8EEENST_INS5_IJNSA_ILi8EEESH_EEENS5_IJSH_SB_EEEEEEEvNS4_8identityENS4_13SM90_TMA_LOADES1C_vS1D_EENS_8epilogue10collective6detail29Sm90TmaWarpSpecializedAdapterINS1H_15DefaultEpilogueISJ_SK_SK_NS1G_6thread17LinearCombinationISJ_Li1EffLNS1L_9ScaleType4KindE0ELNS_15FloatRoundStyleE2ESJ_EENS1_15EpilogueDefaultEEEEEvvEEEEvNT_6ParamsE)
        /*0008*/ 	.word	0x000000a8


	//----- nvinfo : EIATTR_FRAME_SIZE
	.align		4
.L_12:
        /*000c*/ 	.byte	0x04, 0x11
        /*000e*/ 	.short	(.L_14 - .L_13)
	.align		4
.L_13:
        /*0010*/ 	.word	index@(_ZN7cutlass13device_kernelINS_4gemm6kernel13GemmUniversalIN4cute5tupleIJiiiiEEENS1_10collective13CollectiveMmaINS1_37MainloopSm90TmaGmmaWarpSpecializedFP8ILi28ENS5_IJNS4_1CILi1EEENSA_ILi4EEESB_EEENS1_35KernelTmaWarpSpecializedCooperativeEEENS5_IJNSA_ILi128EEESG_NSA_ILi32EEEEEENS_12float_e5m2_tENS5_IJlSB_lEEESJ_SK_NS4_8TiledMMAINS4_8MMA_AtomIJNS4_4SM904GMMA31MMA_64x128x32_F32E5M2E5M2_SS_TNILNSO_7ScaleInE1ELSQ_1EEEEEENS4_6LayoutINS5_IJNSA_ILi2EEESB_SB_EEENS5_IJSB_NSA_ILi0EEESW_EEEEENS5_IJNS4_10UnderscoreESZ_SZ_EEEEENS4_23SM90_TMA_LOAD_MULTICASTENS4_14ComposedLayoutINS4_7SwizzleILi1ELi4ELi3EEENS4_18smem_ptr_flag_bitsILi8EEENST_INS5_IJNSA_ILi8EEESH_EEENS5_IJSH_SB_EEEEEEEvNS4_8identityENS4_13SM90_TMA_LOADES1C_vS1D_EENS_8epilogue10collective6detail29Sm90TmaWarpSpecializedAdapterINS1H_15DefaultEpilogueISJ_SK_SK_NS1G_6thread17LinearCombinationISJ_Li1EffLNS1L_9ScaleType4KindE0ELNS_15FloatRoundStyleE2ESJ_EENS1_15EpilogueDefaultEEEEEvvEEEEvNT_6ParamsE)
        /*0014*/ 	.word	0x00000000


	//----- nvinfo : EIATTR_MIN_STACK_SIZE
	.align		4
.L_14:
        /*0018*/ 	.byte	0x04, 0x12
        /*001a*/ 	.short	(.L_16 - .L_15)
	.align		4
.L_15:
        /*001c*/ 	.word	index@(_ZN7cutlass13device_kernelINS_4gemm6kernel13GemmUniversalIN4cute5tupleIJiiiiEEENS1_10collective13CollectiveMmaINS1_37MainloopSm90TmaGmmaWarpSpecializedFP8ILi28ENS5_IJNS4_1CILi1EEENSA_ILi4EEESB_EEENS1_35KernelTmaWarpSpecializedCooperativeEEENS5_IJNSA_ILi128EEESG_NSA_ILi32EEEEEENS_12float_e5m2_tENS5_IJlSB_lEEESJ_SK_NS4_8TiledMMAINS4_8MMA_AtomIJNS4_4SM904GMMA31MMA_64x128x32_F32E5M2E5M2_SS_TNILNSO_7ScaleInE1ELSQ_1EEEEEENS4_6LayoutINS5_IJNSA_ILi2EEESB_SB_EEENS5_IJSB_NSA_ILi0EEESW_EEEEENS5_IJNS4_10UnderscoreESZ_SZ_EEEEENS4_23SM90_TMA_LOAD_MULTICASTENS4_14ComposedLayoutINS4_7SwizzleILi1ELi4ELi3EEENS4_18smem_ptr_flag_bitsILi8EEENST_INS5_IJNSA_ILi8EEESH_EEENS5_IJSH_SB_EEEEEEEvNS4_8identityENS4_13SM90_TMA_LOADES1C_vS1D_EENS_8epilogue10collective6detail29Sm90TmaWarpSpecializedAdapterINS1H_15DefaultEpilogueISJ_SK_SK_NS1G_6thread17LinearCombinationISJ_Li1EffLNS1L_9ScaleType4KindE0ELNS_15FloatRoundStyleE2ESJ_EENS1_15EpilogueDefaultEEEEEvvEEEEvNT_6ParamsE)
        /*0020*/ 	.word	0x00000000
.L_16:


//--------------------- .nv.compat                --------------------------
	.section	.nv.compat,"",@"SHT_CUDA_COMPAT_INFO"
	.align	4
        /*0000*/ 	.byte	0x02, 0x09, 0x01, 0x00, 0x02, 0x02, 0x04, 0x00, 0x02, 0x05, 0x05, 0x00, 0x03, 0x07, 0x01, 0x01
        /*0010*/ 	.byte	0x02, 0x03, 0x01, 0x00, 0x02, 0x06, 0x01, 0x00, 0x04, 0x0b, 0x08, 0x00, 0x00, 0x00, 0x00, 0x00
        /*0020*/ 	.byte	0x00, 0x00, 0x00, 0x00


//--------------------- .nv.info._ZN7cutlass13device_kernelINS_4gemm6kernel13GemmUniversalIN4cute5tupleIJiiiiEEENS1_10collective13CollectiveMmaINS1_37MainloopSm90TmaGmmaWarpSpecializedFP8ILi28ENS5_IJNS4_1CILi1EEENSA_ILi4EEESB_EEENS1_35KernelTmaWarpSpecializedCooperativeEEENS5_IJNSA_ILi128EEESG_NSA_ILi32EEEEEENS_12float_e5m2_tENS5_IJlSB_lEEESJ_SK_NS4_8TiledMMAINS4_8MMA_AtomIJNS4_4SM904GMMA31MMA_64x128x32_F32E5M2E5M2_SS_TNILNSO_7ScaleInE1ELSQ_1EEEEEENS4_6LayoutINS5_IJNSA_ILi2EEESB_SB_EEENS5_IJSB_NSA_ILi0EEESW_EEEEENS5_IJNS4_10UnderscoreESZ_SZ_EEEEENS4_23SM90_TMA_LOAD_MULTICASTENS4_14ComposedLayoutINS4_7SwizzleILi1ELi4ELi3EEENS4_18smem_ptr_flag_bitsILi8EEENST_INS5_IJNSA_ILi8EEESH_EEENS5_IJSH_SB_EEEEEEEvNS4_8identityENS4_13SM90_TMA_LOADES1C_vS1D_EENS_8epilogue10collective6detail29Sm90TmaWarpSpecializedAdapterINS1H_15DefaultEpilogueISJ_SK_SK_NS1G_6thread17LinearCombinationISJ_Li1EffLNS1L_9ScaleType4KindE0ELNS_15FloatRoundStyleE2ESJ_EENS1_15EpilogueDefaultEEEEEvvEEEEvNT_6ParamsE --------------------------
	.section	.nv.info._ZN7cutlass13device_kernelINS_4gemm6kernel13GemmUniversalIN4cute5tupleIJiiiiEEENS1_10collective13CollectiveMmaINS1_37MainloopSm90TmaGmmaWarpSpecializedFP8ILi28ENS5_IJNS4_1CILi1EEENSA_ILi4EEESB_EEENS1_35KernelTmaWarpSpecializedCooperativeEEENS5_IJNSA_ILi128EEESG_NSA_ILi32EEEEEENS_12float_e5m2_tENS5_IJlSB_lEEESJ_SK_NS4_8TiledMMAINS4_8MMA_AtomIJNS4_4SM904GMMA31MMA_64x128x32_F32E5M2E5M2_SS_TNILNSO_7ScaleInE1ELSQ_1EEEEEENS4_6LayoutINS5_IJNSA_ILi2EEESB_SB_EEENS5_IJSB_NSA_ILi0EEESW_EEEEENS5_IJNS4_10UnderscoreESZ_SZ_EEEEENS4_23SM90_TMA_LOAD_MULTICASTENS4_14ComposedLayoutINS4_7SwizzleILi1ELi4ELi3EEENS4_18smem_ptr_flag_bitsILi8EEENST_INS5_IJNSA_ILi8EEESH_EEENS5_IJSH_SB_EEEEEEEvNS4_8identityENS4_13SM90_TMA_LOADES1C_vS1D_EENS_8epilogue10collective6detail29Sm90TmaWarpSpecializedAdapterINS1H_15DefaultEpilogueISJ_SK_SK_NS1G_6thread17LinearCombinationISJ_Li1EffLNS1L_9ScaleType4KindE0ELNS_15FloatRoundStyleE2ESJ_EENS1_15EpilogueDefaultEEEEEvvEEEEvNT_6ParamsE,"",@"SHT_CUDA_INFO"
	.sectionflags	@""
	.align	4


	//----- nvinfo : EIATTR_CUDA_API_VERSION
	.align		4
        /*0000*/ 	.byte	0x04, 0x37
        /*0002*/ 	.short	(.L_18 - .L_17)
.L_17:
        /*0004*/ 	.word	0x00000082


	//----- nvinfo : EIATTR_KPARAM_INFO
	.align		4
.L_18:
        /*0008*/ 	.byte	0x04, 0x17
        /*000a*/ 	.short	(.L_20 - .L_19)
.L_19:
        /*000c*/ 	.word	0x00000000
        /*0010*/ 	.short	0x0000
        /*0012*/ 	.short	0x0070
        /*0014*/ 	.byte	0x00, 0xf0, 0x01, 0x10


	//----- nvinfo : EIATTR_SPARSE_MMA_MASK
	.align		4
.L_20:
        /*0018*/ 	.byte	0x03, 0x50
        /*001a*/ 	.short	0x0000


	//----- nvinfo : EIATTR_MAXREG_COUNT
	.align		4
        /*001c*/ 	.byte	0x03, 0x1b
        /*001e*/ 	.short	0x00a8


	//----- nvinfo : EIATTR_NUM_BARRIERS
	.align		4
        /*0020*/ 	.byte	0x02, 0x4c
        /*0022*/ 	.byte	0x01
	.zero		1


	//----- nvinfo : EIATTR_MERCURY_ISA_VERSION
	.align		4
        /*0024*/ 	.byte	0x03, 0x5f
        /*0026*/ 	.short	0x0101


	//----- nvinfo : EIATTR_INT_WARP_WIDE_INSTR_OFFSETS
	.align		4
        /*0028*/ 	.byte	0x04, 0x31
        /*002a*/ 	.short	(.L_22 - .L_21)


	//   ....[0]....
.L_21:
        /*002c*/ 	.word	0x00000770


	//   ....[1]....
        /*0030*/ 	.word	0x00000790


	//   ....[2]....
        /*0034*/ 	.word	0x00000960


	//----- nvinfo : EIATTR_COOP_GROUP_MASK_REGIDS
	.align		4
.L_22:
        /*0038*/ 	.byte	0x04, 0x29
        /*003a*/ 	.short	(.L_24 - .L_23)


	//   ....[0]....
.L_23:
        /*003c*/ 	.word	0xffffffff


	//   ....[1]....
        /*0040*/ 	.word	0xffffffff


	//   ....[2]....
        /*0044*/ 	.word	0xffffffff


	//   ....[3]....
        /*0048*/ 	.word	0xffffffff


	//   ....[4]....
        /*004c*/ 	.word	0xffffffff


	//   ....[5]....
        /*0050*/ 	.word	0xffffffff


	//----- nvinfo : EIATTR_COOP_GROUP_INSTR_OFFSETS
	.align		4
.L_24:
        /*0054*/ 	.byte	0x04, 0x28
        /*0056*/ 	.short	(.L_26 - .L_25)


	//   ....[0]....
.L_25:
        /*0058*/ 	.word	0x00000060


	//   ....[1]....
        /*005c*/ 	.word	0x00000070


	//   ....[2]....
        /*0060*/ 	.word	0x00000130


	//   ....[3]....
        /*0064*/ 	.word	0x000005f0


	//   ....[4]....
        /*0068*/ 	.word	0x00000aa0


	//   ....[5]....
        /*006c*/ 	.word	0x00001520


	//----- nvinfo : EIATTR_REG_RECONFIG
	.align		4
.L_26:
        /*0070*/ 	.byte	0x01, 0x54
	.zero		2


	//----- nvinfo : EIATTR_MBARRIER_INSTR_OFFSETS
	.align		4
        /*0074*/ 	.byte	0x04, 0x39
        /*0076*/ 	.short	(.L_28 - .L_27)


	//   ....[0]....
.L_27:
        /*0078*/ 	.word	0x00000250
        /*007c*/ 	.word	0x000000ff
        /*0080*/ 	.word	0x00000000
        /*0084*/ 	.short	0x0100
        /*0086*/ 	.byte	0x08
	.zero		1


	//   ....[1]....
        /*0088*/ 	.word	0x00000260
        /*008c*/ 	.word	0x000000ff
        /*0090*/ 	.word	0x000000e0
        /*0094*/ 	.short	0x0100
        /*0096*/ 	.byte	0x08
	.zero		1


	//   ....[2]....
        /*0098*/ 	.word	0x00000270
        /*009c*/ 	.word	0x000000ff
        /*00a0*/ 	.word	0x00000008
        /*00a4*/ 	.short	0x0100
        /*00a6*/ 	.byte	0x08
	.zero		1


	//   ....[3]....
        /*00a8*/ 	.word	0x00000280
        /*00ac*/ 	.word	0x000000ff
        /*00b0*/ 	.word	0x000000e8
        /*00b4*/ 	.short	0x0100
        /*00b6*/ 	.byte	0x08
	.zero		1


	//   ....[4]....
        /*00b8*/ 	.word	0x00000290
        /*00bc*/ 	.word	0x000000ff
        /*00c0*/ 	.word	0x00000010
        /*00c4*/ 	.short	0x0100
        /*00c6*/ 	.byte	0x08
	.zero		1


	//   ....[5]....
        /*00c8*/ 	.word	0x000002a0
        /*00cc*/ 	.word	0x000000ff
        /*00d0*/ 	.word	0x000000f0
        /*00d4*/ 	.short	0x0100
        /*00d6*/ 	.byte	0x08
	.zero		1


	//   ....[6]....
        /*00d8*/ 	.word	0x000002b0
        /*00dc*/ 	.word	0x000000ff
        /*00e0*/ 	.word	0x00000018
        /*00e4*/ 	.short	0x0100
        /*00e6*/ 	.byte	0x08
	.zero		1


	//   ....[7]....
        /*00e8*/ 	.word	0x000002c0
        /*00ec*/ 	.word	0x000000ff
        /*00f0*/ 	.word	0x000000f8
        /*00f4*/ 	.short	0x0100
        /*00f6*/ 	.byte	0x08
	.zero		1


	//   ....[8]....
        /*00f8*/ 	.word	0x000002d0
        /*00fc*/ 	.word	0x000000ff
        /*0100*/ 	.word	0x00000020
        /*0104*/ 	.short	0x0100
        /*0106*/ 	.byte	0x08
	.zero		1


	//   ....[9]....
        /*0108*/ 	.word	0x000002e0
        /*010c*/ 	.word	0x000000ff
        /*0110*/ 	.word	0x00000100
        /*0114*/ 	.short	0x0100
        /*0116*/ 	.byte	0x08
	.zero		1


	//   ....[10]....
        /*0118*/ 	.word	0x000002f0
        /*011c*/ 	.word	0x000000ff
        /*0120*/ 	.word	0x00000028
        /*0124*/ 	.short	0x0100
        /*0126*/ 	.byte	0x08
	.zero		1


	//   ....[11]....
        /*0128*/ 	.word	0x00000300
        /*012c*/ 	.word	0x000000ff
        /*0130*/ 	.word	0x00000108
        /*0134*/ 	.short	0x0100
        /*0136*/ 	.byte	0x08
	.zero		1


	//   ....[12]....
        /*0138*/ 	.word	0x00000310
        /*013c*/ 	.word	0x000000ff
        /*0140*/ 	.word	0x00000030
        /*0144*/ 	.short	0x0100
        /*0146*/ 	.byte	0x08
	.zero		1


	//   ....[13]....
        /*0148*/ 	.word	0x00000320
        /*014c*/ 	.word	0x000000ff
        /*0150*/ 	.word	0x00000110
        /*0154*/ 	.short	0x0100
        /*0156*/ 	.byte	0x08
	.zero		1


	//   ....[14]....
        /*0158*/ 	.word	0x00000330
        /*015c*/ 	.word	0x000000ff
        /*0160*/ 	.word	0x00000038
        /*0164*/ 	.short	0x0100
        /*0166*/ 	.byte	0x08
	.zero		1


	//   ....[15]....
        /*0168*/ 	.word	0x00000340
        /*016c*/ 	.word	0x000000ff
        /*0170*/ 	.word	0x00000118
        /*0174*/ 	.short	0x0100
        /*0176*/ 	.byte	0x08
	.zero		1


	//   ....[16]....
        /*0178*/ 	.word	0x00000350
        /*017c*/ 	.word	0x000000ff
        /*0180*/ 	.word	0x00000040
        /*0184*/ 	.short	0x0100
        /*0186*/ 	.byte	0x08
	.zero		1


	//   ....[17]....
        /*0188*/ 	.word	0x00000360
        /*018c*/ 	.word	0x000000ff
        /*0190*/ 	.word	0x00000120
        /*0194*/ 	.short	0x0100
        /*0196*/ 	.byte	0x08
	.zero		1


	//   ....[18]....
        /*0198*/ 	.word	0x00000370
        /*019c*/ 	.word	0x000000ff
        /*01a0*/ 	.word	0x00000048
        /*01a4*/ 	.short	0x0100
        /*01a6*/ 	.byte	0x08
	.zero		1


	//   ....[19]....
        /*01a8*/ 	.word	0x00000380
        /*01ac*/ 	.word	0x000000ff
        /*01b0*/ 	.word	0x00000128
        /*01b4*/ 	.short	0x0100
        /*01b6*/ 	.byte	0x08
	.zero		1


	//   ....[20]....
        /*01b8*/ 	.word	0x00000390
        /*01bc*/ 	.word	0x000000ff
        /*01c0*/ 	.word	0x00000050
        /*01c4*/ 	.short	0x0100
        /*01c6*/ 	.byte	0x08
	.zero		1


	//   ....[21]....
        /*01c8*/ 	.word	0x000003a0
        /*01cc*/ 	.word	0x000000ff
        /*01d0*/ 	.word	0x00000130
        /*01d4*/ 	.short	0x0100
        /*01d6*/ 	.byte	0x08
	.zero		1


	//   ....[22]....
        /*01d8*/ 	.word	0x000003b0
        /*01dc*/ 	.word	0x000000ff
        /*01e0*/ 	.word	0x00000058
        /*01e4*/ 	.short	0x0100
        /*01e6*/ 	.byte	0x08
	.zero		1


	//   ....[23]....
        /*01e8*/ 	.word	0x000003c0
        /*01ec*/ 	.word	0x000000ff
        /*01f0*/ 	.word	0x00000138
        /*01f4*/ 	.short	0x0100
        /*01f6*/ 	.byte	0x08
	.zero		1


	//   ....[24]....
        /*01f8*/ 	.word	0x000003d0
        /*01fc*/ 	.word	0x000000ff
        /*0200*/ 	.word	0x00000060
        /*0204*/ 	.short	0x0100
        /*0206*/ 	.byte	0x08
	.zero		1


	//   ....[25]....
        /*0208*/ 	.word	0x000003e0
        /*020c*/ 	.word	0x000000ff
        /*0210*/ 	.word	0x00000140
        /*0214*/ 	.short	0x0100
        /*0216*/ 	.byte	0x08
	.zero		1


	//   ....[26]....
        /*0218*/ 	.word	0x000003f0
        /*021c*/ 	.word	0x000000ff
        /*0220*/ 	.word	0x00000068
        /*0224*/ 	.short	0x0100
        /*0226*/ 	.byte	0x08
	.zero		1


	//   ....[27]....
        /*0228*/ 	.word	0x00000400
        /*022c*/ 	.word	0x000000ff
        /*0230*/ 	.word	0x00000148
        /*0234*/ 	.short	0x0100
        /*0236*/ 	.byte	0x08
	.zero		1


	//   ....[28]....
        /*0238*/ 	.word	0x00000410
        /*023c*/ 	.word	0x000000ff
        /*0240*/ 	.word	0x00000070
        /*0244*/ 	.short	0x0100
        /*0246*/ 	.byte	0x08
	.zero		1


	//   ....[29]....
        /*0248*/ 	.word	0x00000420
        /*024c*/ 	.word	0x000000ff
        /*0250*/ 	.word	0x00000150
        /*0254*/ 	.short	0x0100
        /*0256*/ 	.byte	0x08
	.zero		1


	//   ....[30]....
        /*0258*/ 	.word	0x00000430
        /*025c*/ 	.word	0x000000ff
        /*0260*/ 	.word	0x00000078
        /*0264*/ 	.short	0x0100
        /*0266*/ 	.byte	0x08
	.zero		1


	//   ....[31]....
        /*0268*/ 	.word	0x00000440
        /*026c*/ 	.word	0x000000ff
        /*0270*/ 	.word	0x00000158
        /*0274*/ 	.short	0x0100
        /*0276*/ 	.byte	0x08
	.zero		1


	//   ....[32]....
        /*0278*/ 	.word	0x00000450
        /*027c*/ 	.word	0x000000ff
        /*0280*/ 	.word	0x00000080
        /*0284*/ 	.short	0x0100
        /*0286*/ 	.byte	0x08
	.zero		1


	//   ....[33]....
        /*0288*/ 	.word	0x00000460
        /*028c*/ 	.word	0x000000ff
        /*0290*/ 	.word	0x00000160
        /*0294*/ 	.short	0x0100
        /*0296*/ 	.byte	0x08
	.zero		1


	//   ....[34]....
        /*0298*/ 	.word	0x00000470
        /*029c*/ 	.word	0x000000ff
        /*02a0*/ 	.word	0x00000088
        /*02a4*/ 	.short	0x0100
        /*02a6*/ 	.byte	0x08
	.zero		1


	//   ....[35]....
        /*02a8*/ 	.word	0x00000480
        /*02ac*/ 	.word	0x000000ff
        /*02b0*/ 	.word	0x00000168
        /*02b4*/ 	.short	0x0100
        /*02b6*/ 	.byte	0x08
	.zero		1


	//   ....[36]....
        /*02b8*/ 	.word	0x00000490
        /*02bc*/ 	.word	0x000000ff
        /*02c0*/ 	.word	0x00000090
        /*02c4*/ 	.short	0x0100
        /*02c6*/ 	.byte	0x08
	.zero		1


	//   ....[37]....
        /*02c8*/ 	.word	0x000004a0
        /*02cc*/ 	.word	0x000000ff
        /*02d0*/ 	.word	0x00000170
        /*02d4*/ 	.short	0x0100
        /*02d6*/ 	.byte	0x08
	.zero		1


	//   ....[38]....
        /*02d8*/ 	.word	0x000004b0
        /*02dc*/ 	.word	0x000000ff
        /*02e0*/ 	.word	0x00000098
        /*02e4*/ 	.short	0x0100
        /*02e6*/ 	.byte	0x08
	.zero		1


	//   ....[39]....
        /*02e8*/ 	.word	0x000004c0
        /*02ec*/ 	.word	0x000000ff
        /*02f0*/ 	.word	0x00000178
        /*02f4*/ 	.short	0x0100
        /*02f6*/ 	.byte	0x08
	.zero		1


	//   ....[40]....
        /*02f8*/ 	.word	0x000004d0
        /*02fc*/ 	.word	0x000000ff
        /*0300*/ 	.word	0x000000a0
        /*0304*/ 	.short	0x0100
        /*0306*/ 	.byte	0x08
	.zero		1


	//   ....[41]....
        /*0308*/ 	.word	0x000004e0
        /*030c*/ 	.word	0x000000ff
        /*0310*/ 	.word	0x00000180
        /*0314*/ 	.short	0x0100
        /*0316*/ 	.byte	0x08
	.zero		1


	//   ....[42]....
        /*0318*/ 	.word	0x000004f0
        /*031c*/ 	.word	0x000000ff
        /*0320*/ 	.word	0x000000a8
        /*0324*/ 	.short	0x0100
        /*0326*/ 	.byte	0x08
	.zero		1


	//   ....[43]....
        /*0328*/ 	.word	0x00000500
        /*032c*/ 	.word	0x000000ff
        /*0330*/ 	.word	0x00000188
        /*0334*/ 	.short	0x0100
        /*0336*/ 	.byte	0x08
	.zero		1


	//   ....[44]....
        /*0338*/ 	.word	0x00000510
        /*033c*/ 	.word	0x000000ff
        /*0340*/ 	.word	0x000000b0
        /*0344*/ 	.short	0x0100
        /*0346*/ 	.byte	0x08
	.zero		1


	//   ....[45]....
        /*0348*/ 	.word	0x00000520
        /*034c*/ 	.word	0x000000ff
        /*0350*/ 	.word	0x00000190
        /*0354*/ 	.short	0x0100
        /*0356*/ 	.byte	0x08
	.zero		1


	//   ....[46]....
        /*0358*/ 	.word	0x00000530
        /*035c*/ 	.word	0x000000ff
        /*0360*/ 	.word	0x000000b8
        /*0364*/ 	.short	0x0100
        /*0366*/ 	.byte	0x08
	.zero		1


	//   ....[47]....
        /*0368*/ 	.word	0x00000540
        /*036c*/ 	.word	0x000000ff
        /*0370*/ 	.word	0x00000198
        /*0374*/ 	.short	0x0100
        /*0376*/ 	.byte	0x08
	.zero		1


	//   ....[48]....
        /*0378*/ 	.word	0x00000550
        /*037c*/ 	.word	0x000000ff
        /*0380*/ 	.word	0x000000c0
        /*0384*/ 	.short	0x0100
        /*0386*/ 	.byte	0x08
	.zero		1


	//   ....[49]....
        /*0388*/ 	.word	0x00000560
        /*038c*/ 	.word	0x000000ff
        /*0390*/ 	.word	0x000001a0
        /*0394*/ 	.short	0x0100
        /*0396*/ 	.byte	0x08
	.zero		1


	//   ....[50]....
        /*0398*/ 	.word	0x00000570
        /*039c*/ 	.word	0x000000ff
        /*03a0*/ 	.word	0x000000c8
        /*03a4*/ 	.short	0x0100
        /*03a6*/ 	.byte	0x08
	.zero		1


	//   ....[51]....
        /*03a8*/ 	.word	0x00000580
        /*03ac*/ 	.word	0x000000ff
        /*03b0*/ 	.word	0x000001a8
        /*03b4*/ 	.short	0x0100
        /*03b6*/ 	.byte	0x08
	.zero		1


	//   ....[52]....
        /*03b8*/ 	.word	0x00000590
        /*03bc*/ 	.word	0x000000ff
        /*03c0*/ 	.word	0x000000d0
        /*03c4*/ 	.short	0x0100
        /*03c6*/ 	.byte	0x08
	.zero		1


	//   ....[53]....
        /*03c8*/ 	.word	0x000005a0
        /*03cc*/ 	.word	0x000000ff
        /*03d0*/ 	.word	0x000001b0
        /*03d4*/ 	.short	0x0100
        /*03d6*/ 	.byte	0x08
	.zero		1


	//   ....[54]....
        /*03d8*/ 	.word	0x000005b0
        /*03dc*/ 	.word	0x000000ff
        /*03e0*/ 	.word	0x000000d8
        /*03e4*/ 	.short	0x0100
        /*03e6*/ 	.byte	0x08
	.zero		1


	//   ....[55]....
        /*03e8*/ 	.word	0x000005c0
        /*03ec*/ 	.word	0x000000ff
        /*03f0*/ 	.word	0x000001b8
        /*03f4*/ 	.short	0x0100
        /*03f6*/ 	.byte	0x08
	.zero		1


	//   ....[56]....
        /*03f8*/ 	.word	0x00000a00
        /*03fc*/ 	.word	0x000000ff
        /*0400*/ 	.word	0x000001d0
        /*0404*/ 	.short	0x0100
        /*0406*/ 	.byte	0x06
	.zero		1


	//   ....[57]....
        /*0408*/ 	.word	0x00000a50
        /*040c*/ 	.word	0x000000ff
        /*0410*/ 	.word	0x000001d8
        /*0414*/ 	.short	0x0100
        /*0416*/ 	.byte	0x06
	.zero		1


	//   ....[58]....
        /*0418*/ 	.word	0x00001a40
        /*041c*/ 	.word	0x000000ff
        /*0420*/ 	.word	0x00000000
        /*0424*/ 	.short	0x010a
        /*0426*/ 	.byte	0x06
	.zero		1


	//   ....[59]....
        /*0428*/ 	.word	0x00001a80
        /*042c*/ 	.word	0x000000ff
        /*0430*/ 	.word	0x00000000
        /*0434*/ 	.short	0x010a
        /*0436*/ 	.byte	0x06
	.zero		1


	//   ....[60]....
        /*0438*/ 	.word	0x00002350
        /*043c*/ 	.word	0x000000ff
        /*0440*/ 	.word	0x00000000
        /*0444*/ 	.short	0x010a
        /*0446*/ 	.byte	0x0c
	.zero		1


	//   ....[61]....
        /*0448*/ 	.word	0x00002390
        /*044c*/ 	.word	0x000000ff
        /*0450*/ 	.word	0x00000000
        /*0454*/ 	.short	0x010a
        /*0456*/ 	.byte	0x0c
	.zero		1


	//   ....[62]....
        /*0458*/ 	.word	0x00002970
        /*045c*/ 	.word	0x0000008e
        /*0460*/ 	.word	0x00000000
        /*0464*/ 	.short	0x0101
        /*0466*/ 	.byte	0x3f
	.zero		1


	//   ....[63]....
        /*0468*/ 	.word	0x00002ff0
        /*046c*/ 	.word	0x0000000b
        /*0470*/ 	.word	0x00000000
        /*0474*/ 	.short	0x0101
        /*0476*/ 	.byte	0x3f
	.zero		1


	//   ....[64]....
        /*0478*/ 	.word	0x000088e0
        /*047c*/ 	.word	0x00000014
        /*0480*/ 	.word	0x000000e0
        /*0484*/ 	.short	0x010a
        /*0486*/ 	.byte	0x3f
	.zero		1


	//   ....[65]....
        /*0488*/ 	.word	0x00008c60
        /*048c*/ 	.word	0x00000007
        /*0490*/ 	.word	0x000001d8
        /*0494*/ 	.short	0x0101
        /*0496*/ 	.byte	0x3f
	.zero		1


	//   ....[66]....
        /*0498*/ 	.word	0x00009370
        /*049c*/ 	.word	0x00000007
        /*04a0*/ 	.word	0x00000000
        /*04a4*/ 	.short	0x010a
        /*04a6*/ 	.byte	0x3f
	.zero		1


	//   ....[67]....
        /*04a8*/ 	.word	0x000093f0
        /*04ac*/ 	.word	0x00000009
        /*04b0*/ 	.word	0x00000000
        /*04b4*/ 	.short	0x010a
        /*04b6*/ 	.byte	0x3f
	.zero		1


	//   ....[68]....
        /*04b8*/ 	.word	0x00009480
        /*04bc*/ 	.word	0x00000006
        /*04c0*/ 	.word	0x00000000
        /*04c4*/ 	.short	0x010a
        /*04c6*/ 	.byte	0x3f
	.zero		1


	//   ....[69]....
        /*04c8*/ 	.word	0x00009510
        /*04cc*/ 	.word	0x00000009
        /*04d0*/ 	.word	0x00000000
        /*04d4*/ 	.short	0x010a
        /*04d6*/ 	.byte	0x3f
	.zero		1


	//   ....[70]....
        /*04d8*/ 	.word	0x000095a0
        /*04dc*/ 	.word	0x00000006
        /*04e0*/ 	.word	0x00000000
        /*04e4*/ 	.short	0x010a
        /*04e6*/ 	.byte	0x3f
	.zero		1


	//   ....[71]....
        /*04e8*/ 	.word	0x00009630
        /*04ec*/ 	.word	0x00000009
        /*04f0*/ 	.word	0x00000000
        /*04f4*/ 	.short	0x010a
        /*04f6*/ 	.byte	0x3f
	.zero		1


	//   ....[72]....
        /*04f8*/ 	.word	0x000096c0
        /*04fc*/ 	.word	0x00000006
        /*0500*/ 	.word	0x00000000
        /*0504*/ 	.short	0x010a
        /*0506*/ 	.byte	0x3f
	.zero		1


	//   ....[73]....
        /*0508*/ 	.word	0x00009750
        /*050c*/ 	.word	0x00000009
        /*0510*/ 	.word	0x00000000
        /*0514*/ 	.short	0x010a
        /*0516*/ 	.byte	0x3f
	.zero		1


	//   ....[74]....
        /*0518*/ 	.word	0x000097e0
        /*051c*/ 	.word	0x00000006
        /*0520*/ 	.word	0x00000000
        /*0524*/ 	.short	0x010a
        /*0526*/ 	.byte	0x3f
	.zero		1


	//   ....[75]....
        /*0528*/ 	.word	0x00009870
        /*052c*/ 	.word	0x00000009
        /*0530*/ 	.word	0x00000000
        /*0534*/ 	.short	0x010a
        /*0536*/ 	.byte	0x3f
	.zero		1


	//   ....[76]....
        /*0538*/ 	.word	0x00009900
        /*053c*/ 	.word	0x00000006
        /*0540*/ 	.word	0x00000000
        /*0544*/ 	.short	0x010a
        /*0546*/ 	.byte	0x3f
	.zero		1


	//   ....[77]....
        /*0548*/ 	.word	0x00009990
        /*054c*/ 	.word	0x00000009
        /*0550*/ 	.word	0x00000000
        /*0554*/ 	.short	0x010a
        /*0556*/ 	.byte	0x3f
	.zero		1


	//   ....[78]....
        /*0558*/ 	.word	0x00009a20
        /*055c*/ 	.word	0x00000006
        /*0560*/ 	.word	0x00000000
        /*0564*/ 	.short	0x010a
        /*0566*/ 	.byte	0x3f
	.zero		1


	//   ....[79]....
        /*0568*/ 	.word	0x00009ab0
        /*056c*/ 	.word	0x00000009
        /*0570*/ 	.word	0x00000000
        /*0574*/ 	.short	0x010a
        /*0576*/ 	.byte	0x3f
	.zero		1


	//   ....[80]....
        /*0578*/ 	.word	0x00009b40
        /*057c*/ 	.word	0x00000006
        /*0580*/ 	.word	0x00000000
        /*0584*/ 	.short	0x010a
        /*0586*/ 	.byte	0x3f
	.zero		1


	//   ....[81]....
        /*0588*/ 	.word	0x00009bd0
        /*058c*/ 	.word	0x00000009
        /*0590*/ 	.word	0x00000000
        /*0594*/ 	.short	0x010a
        /*0596*/ 	.byte	0x3f
	.zero		1


	//   ....[82]....
        /*0598*/ 	.word	0x00009c60
        /*059c*/ 	.word	0x00000006
        /*05a0*/ 	.word	0x00000000
        /*05a4*/ 	.short	0x010a
        /*05a6*/ 	.byte	0x3f
	.zero		1


	//   ....[83]....
        /*05a8*/ 	.word	0x00009cf0
        /*05ac*/ 	.word	0x00000009
        /*05b0*/ 	.word	0x00000000
        /*05b4*/ 	.short	0x010a
        /*05b6*/ 	.byte	0x3f
	.zero		1


	//   ....[84]....
        /*05b8*/ 	.word	0x00009d80
        /*05bc*/ 	.word	0x00000006
        /*05c0*/ 	.word	0x00000000
        /*05c4*/ 	.short	0x010a
        /*05c6*/ 	.byte	0x3f
	.zero		1


	//   ....[85]....
        /*05c8*/ 	.word	0x00009e10
        /*05cc*/ 	.word	0x00000009
        /*05d0*/ 	.word	0x00000000
        /*05d4*/ 	.short	0x010a
        /*05d6*/ 	.byte	0x3f
	.zero		1


	//   ....[86]....
        /*05d8*/ 	.word	0x00009ea0
        /*05dc*/ 	.word	0x00000006
        /*05e0*/ 	.word	0x00000000
        /*05e4*/ 	.short	0x010a
        /*05e6*/ 	.byte	0x3f
	.zero		1


	//   ....[87]....
        /*05e8*/ 	.word	0x00009f30
        /*05ec*/ 	.word	0x00000009
        /*05f0*/ 	.word	0x00000000
        /*05f4*/ 	.short	0x010a
        /*05f6*/ 	.byte	0x3f
	.zero		1


	//   ....[88]....
        /*05f8*/ 	.word	0x00009fc0
        /*05fc*/ 	.word	0x00000006
        /*0600*/ 	.word	0x00000000
        /*0604*/ 	.short	0x010a
        /*0606*/ 	.byte	0x3f
	.zero		1


	//   ....[89]....
        /*0608*/ 	.word	0x0000a050
        /*060c*/ 	.word	0x00000009
        /*0610*/ 	.word	0x00000000
        /*0614*/ 	.short	0x010a
        /*0616*/ 	.byte	0x3f
	.zero		1


	//   ....[90]....
        /*0618*/ 	.word	0x0000a0e0
        /*061c*/ 	.word	0x00000006
        /*0620*/ 	.word	0x00000000
        /*0624*/ 	.short	0x010a
        /*0626*/ 	.byte	0x3f
	.zero		1


	//   ....[91]....
        /*0628*/ 	.word	0x0000a170
        /*062c*/ 	.word	0x00000009
        /*0630*/ 	.word	0x00000000
        /*0634*/ 	.short	0x010a
        /*0636*/ 	.byte	0x3f
	.zero		1


	//   ....[92]....
        /*0638*/ 	.word	0x0000a200
        /*063c*/ 	.word	0x00000006
        /*0640*/ 	.word	0x00000000
        /*0644*/ 	.short	0x010a
        /*0646*/ 	.byte	0x3f
	.zero		1


	//   ....[93]....
        /*0648*/ 	.word	0x0000a290
        /*064c*/ 	.word	0x00000003
        /*0650*/ 	.word	0x00000000
        /*0654*/ 	.short	0x010a
        /*0656*/ 	.byte	0x3f
	.zero		1


	//   ....[94]....
        /*0658*/ 	.word	0x0000a300
        /*065c*/ 	.word	0x0000000c
        /*0660*/ 	.word	0x00000000
        /*0664*/ 	.short	0x010a
        /*0666*/ 	.byte	0x3f
	.zero		1


	//   ....[95]....
        /*0668*/ 	.word	0x0000a360
        /*066c*/ 	.word	0x0000008e
        /*0670*/ 	.word	0x00000000
        /*0674*/ 	.short	0x010a
        /*0676*/ 	.byte	0x3f
	.zero		1


	//   ....[96]....
        /*0678*/ 	.word	0x0000a430
        /*067c*/ 	.word	0x00000014
        /*0680*/ 	.word	0x000000e0
        /*0684*/ 	.short	0x010a
        /*0686*/ 	.byte	0x3f
	.zero		1


	//   ....[97]....
        /*0688*/ 	.word	0x0000a500
        /*068c*/ 	.word	0x00000007
        /*0690*/ 	.word	0x00000000
        /*0694*/ 	.short	0x010a
        /*0696*/ 	.byte	0x3f
	.zero		1


	//   ....[98]....
        /*0698*/ 	.word	0x0000a550
        /*069c*/ 	.word	0x00000009
        /*06a0*/ 	.word	0x00000000
        /*06a4*/ 	.short	0x010a
        /*06a6*/ 	.byte	0x3f
	.zero		1


	//   ....[99]....
        /*06a8*/ 	.word	0x0000a5a0
        /*06ac*/ 	.word	0x00000006
        /*06b0*/ 	.word	0x00000000
        /*06b4*/ 	.short	0x010a
        /*06b6*/ 	.byte	0x3f
	.zero		1


	//   ....[100]....
        /*06b8*/ 	.word	0x0000a5f0
        /*06bc*/ 	.word	0x00000009
        /*06c0*/ 	.word	0x00000000
        /*06c4*/ 	.short	0x010a
        /*06c6*/ 	.byte	0x3f
	.zero		1


	//   ....[101]....
        /*06c8*/ 	.word	0x0000a640
        /*06cc*/ 	.word	0x00000006
        /*06d0*/ 	.word	0x00000000
        /*06d4*/ 	.short	0x010a
        /*06d6*/ 	.byte	0x3f
	.zero		1


	//   ....[102]....
        /*06d8*/ 	.word	0x0000a690
        /*06dc*/ 	.word	0x00000009
        /*06e0*/ 	.word	0x00000000
        /*06e4*/ 	.short	0x010a
        /*06e6*/ 	.byte	0x3f
	.zero		1


	//   ....[103]....
        /*06e8*/ 	.word	0x0000a6e0
        /*06ec*/ 	.word	0x00000006
        /*06f0*/ 	.word	0x00000000
        /*06f4*/ 	.short	0x010a
        /*06f6*/ 	.byte	0x3f
	.zero		1


	//   ....[104]....
        /*06f8*/ 	.word	0x0000a730
        /*06fc*/ 	.word	0x00000009
        /*0700*/ 	.word	0x00000000
        /*0704*/ 	.short	0x010a
        /*0706*/ 	.byte	0x3f
	.zero		1


	//   ....[105]....
        /*0708*/ 	.word	0x0000a780
        /*070c*/ 	.word	0x00000006
        /*0710*/ 	.word	0x00000000
        /*0714*/ 	.short	0x010a
        /*0716*/ 	.byte	0x3f
	.zero		1


	//   ....[106]....
        /*0718*/ 	.word	0x0000a7d0
        /*071c*/ 	.word	0x00000009
        /*0720*/ 	.word	0x00000000
        /*0724*/ 	.short	0x010a
        /*0726*/ 	.byte	0x3f
	.zero		1


	//   ....[107]....
        /*0728*/ 	.word	0x0000a820
        /*072c*/ 	.word	0x00000006
        /*0730*/ 	.word	0x00000000
        /*0734*/ 	.short	0x010a
        /*0736*/ 	.byte	0x3f
	.zero		1


	//   ....[108]....
        /*0738*/ 	.word	0x0000a870
        /*073c*/ 	.word	0x00000009
        /*0740*/ 	.word	0x00000000
        /*0744*/ 	.short	0x010a
        /*0746*/ 	.byte	0x3f
	.zero		1


	//   ....[109]....
        /*0748*/ 	.word	0x0000a8c0
        /*074c*/ 	.word	0x00000006
        /*0750*/ 	.word	0x00000000
        /*0754*/ 	.short	0x010a
        /*0756*/ 	.byte	0x3f
	.zero		1


	//   ....[110]....
        /*0758*/ 	.word	0x0000a910
        /*075c*/ 	.word	0x00000009
        /*0760*/ 	.word	0x00000000
        /*0764*/ 	.short	0x010a
        /*0766*/ 	.byte	0x3f
	.zero		1


	//   ....[111]....
        /*0768*/ 	.word	0x0000a960
        /*076c*/ 	.word	0x00000006
        /*0770*/ 	.word	0x00000000
        /*0774*/ 	.short	0x010a
        /*0776*/ 	.byte	0x3f
	.zero		1


	//   ....[112]....
        /*0778*/ 	.word	0x0000a9b0
        /*077c*/ 	.word	0x00000009
        /*0780*/ 	.word	0x00000000
        /*0784*/ 	.short	0x010a
        /*0786*/ 	.byte	0x3f
	.zero		1


	//   ....[113]....
        /*0788*/ 	.word	0x0000aa00
        /*078c*/ 	.word	0x00000006
        /*0790*/ 	.word	0x00000000
        /*0794*/ 	.short	0x010a
        /*0796*/ 	.byte	0x3f
	.zero		1


	//   ....[114]....
        /*0798*/ 	.word	0x0000aa50
        /*079c*/ 	.word	0x00000009
        /*07a0*/ 	.word	0x00000000
        /*07a4*/ 	.short	0x010a
        /*07a6*/ 	.byte	0x3f
	.zero		1


	//   ....[115]....
        /*07a8*/ 	.word	0x0000aaa0
        /*07ac*/ 	.word	0x00000006
        /*07b0*/ 	.word	0x00000000
        /*07b4*/ 	.short	0x010a
        /*07b6*/ 	.byte	0x3f
	.zero		1


	//   ....[116]....
        /*07b8*/ 	.word	0x0000aaf0
        /*07bc*/ 	.word	0x00000009
        /*07c0*/ 	.word	0x00000000
        /*07c4*/ 	.short	0x010a
        /*07c6*/ 	.byte	0x3f
	.zero		1


	//   ....[117]....
        /*07c8*/ 	.word	0x0000ab40
        /*07cc*/ 	.word	0x00000006
        /*07d0*/ 	.word	0x00000000
        /*07d4*/ 	.short	0x010a
        /*07d6*/ 	.byte	0x3f
	.zero		1


	//   ....[118]....
        /*07d8*/ 	.word	0x0000ab90
        /*07dc*/ 	.word	0x00000009
        /*07e0*/ 	.word	0x00000000
        /*07e4*/ 	.short	0x010a
        /*07e6*/ 	.byte	0x3f
	.zero		1


	//   ....[119]....
        /*07e8*/ 	.word	0x0000abe0
        /*07ec*/ 	.word	0x00000006
        /*07f0*/ 	.word	0x00000000
        /*07f4*/ 	.short	0x010a
        /*07f6*/ 	.byte	0x3f
	.zero		1


	//   ....[120]....
        /*07f8*/ 	.word	0x0000ac30
        /*07fc*/ 	.word	0x00000009
        /*0800*/ 	.word	0x00000000
        /*0804*/ 	.short	0x010a
        /*0806*/ 	.byte	0x3f
	.zero		1


	//   ....[121]....
        /*0808*/ 	.word	0x0000ac80
        /*080c*/ 	.word	0x00000006
        /*0810*/ 	.word	0x00000000
        /*0814*/ 	.short	0x010a
        /*0816*/ 	.byte	0x3f
	.zero		1


	//   ....[122]....
        /*0818*/ 	.word	0x0000acd0
        /*081c*/ 	.word	0x00000009
        /*0820*/ 	.word	0x00000000
        /*0824*/ 	.short	0x010a
        /*0826*/ 	.byte	0x3f
	.zero		1


	//   ....[123]....
        /*0828*/ 	.word	0x0000ad20
        /*082c*/ 	.word	0x00000006
        /*0830*/ 	.word	0x00000000
        /*0834*/ 	.short	0x010a
        /*0836*/ 	.byte	0x3f
	.zero		1


	//----- nvinfo : EIATTR_NUM_MBARRIERS
	.align		4
.L_28:
        /*0838*/ 	.byte	0x03, 0x38
        /*083a*/ 	.short	0x003a


	//----- nvinfo : EIATTR_EXIT_INSTR_OFFSETS
	.align		4
        /*083c*/ 	.byte	0x04, 0x1c
        /*083e*/ 	.short	(.L_30 - .L_29)


	//   ....[0]....
.L_29:
        /*0840*/ 	.word	0x00000c00


	//   ....[1]....
        /*0844*/ 	.word	0x000013f0


	//   ....[2]....
        /*0848*/ 	.word	0x00008000


	//   ....[3]....
        /*084c*/ 	.word	0x00008560


	//   ....[4]....
        /*0850*/ 	.word	0x0000a2e0


	//----- nvinfo : EIATTR_MAX_THREADS
	.align		4
.L_30:
        /*0854*/ 	.byte	0x04, 0x05
        /*0856*/ 	.short	(.L_32 - .L_31)
.L_31:
        /*0858*/ 	.word	0x00000180
        /*085c*/ 	.word	0x00000001
        /*0860*/ 	.word	0x00000001


	//----- nvinfo : EIATTR_CRS_STACK_SIZE
	.align		4
.L_32:
        /*0864*/ 	.byte	0x04, 0x1e
        /*0866*/ 	.short	(.L_34 - .L_33)
.L_33:
        /*0868*/ 	.word	0x00000000


	//----- nvinfo : EIATTR_CBANK_PARAM_SIZE
	.align		4
.L_34:
        /*086c*/ 	.byte	0x03, 0x19
        /*086e*/ 	.short	0x0470


	//----- nvinfo : EIATTR_PARAM_CBANK
	.align		4
        /*0870*/ 	.byte	0x04, 0x0a
        /*0872*/ 	.short	(.L_36 - .L_35)
	.align		4
.L_35:
        /*0874*/ 	.word	index@(.nv.constant0._ZN7cutlass13device_kernelINS_4gemm6kernel13GemmUniversalIN4cute5tupleIJiiiiEEENS1_10collective13CollectiveMmaINS1_37MainloopSm90TmaGmmaWarpSpecializedFP8ILi28ENS5_IJNS4_1CILi1EEENSA_ILi4EEESB_EEENS1_35KernelTmaWarpSpecializedCooperativeEEENS5_IJNSA_ILi128EEESG_NSA_ILi32EEEEEENS_12float_e5m2_tENS5_IJlSB_lEEESJ_SK_NS4_8TiledMMAINS4_8MMA_AtomIJNS4_4SM904GMMA31MMA_64x128x32_F32E5M2E5M2_SS_TNILNSO_7ScaleInE1ELSQ_1EEEEEENS4_6LayoutINS5_IJNSA_ILi2EEESB_SB_EEENS5_IJSB_NSA_ILi0EEESW_EEEEENS5_IJNS4_10UnderscoreESZ_SZ_EEEEENS4_23SM90_TMA_LOAD_MULTICASTENS4_14ComposedLayoutINS4_7SwizzleILi1ELi4ELi3EEENS4_18smem_ptr_flag_bitsILi8EEENST_INS5_IJNSA_ILi8EEESH_EEENS5_IJSH_SB_EEEEEEEvNS4_8identityENS4_13SM90_TMA_LOADES1C_vS1D_EENS_8epilogue10collective6detail29Sm90TmaWarpSpecializedAdapterINS1H_15DefaultEpilogueISJ_SK_SK_NS1G_6thread17LinearCombinationISJ_Li1EffLNS1L_9ScaleType4KindE0ELNS_15FloatRoundStyleE2ESJ_EENS1_15EpilogueDefaultEEEEEvvEEEEvNT_6ParamsE)
        /*0878*/ 	.short	0x0210
        /*087a*/ 	.short	0x0470


	//----- nvinfo : EIATTR_SW_WAR
	.align		4
.L_36:
        /*087c*/ 	.byte	0x04, 0x36
        /*087e*/ 	.short	(.L_38 - .L_37)
.L_37:
        /*0880*/ 	.word	0x00000008
.L_38:


//--------------------- .nv.callgraph             --------------------------
	.section	.nv.callgraph,"",@"SHT_CUDA_CALLGRAPH"
	.align	4
	.sectionentsize	8
	.align		4
        /*0000*/ 	.word	0x00000000
	.align		4
        /*0004*/ 	.word	0xffffffff
	.align		4
        /*0008*/ 	.word	0x00000000
	.align		4
        /*000c*/ 	.word	0xfffffffe
	.align		4
        /*0010*/ 	.word	0x00000000
	.align		4
        /*0014*/ 	.word	0xfffffffd
	.align		4
        /*0018*/ 	.word	0x00000000
	.align		4
        /*001c*/ 	.word	0xfffffffc


//--------------------- .nv.constant4             --------------------------
	.section	.nv.constant4,"a",@progbits
	.align	8
	.align		8
.nv.constant4:
        /*0000*/ 	.dword	_ZN40_INTERNAL_d99537ae_4_k_cu_559246f5_186714cuda3std3__45__cpo5beginE
	.align		8
        /*0008*/ 	.dword	_ZN40_INTERNAL_d99537ae_4_k_cu_559246f5_186714cuda3std3__45__cpo3endE
	.align		8
        /*0010*/ 	.dword	_ZN40_INTERNAL_d99537ae_4_k_cu_559246f5_186714cuda3std3__45__cpo6cbeginE
	.align		8
        /*0018*/ 	.dword	_ZN40_INTERNAL_d99537ae_4_k_cu_559246f5_186714cuda3std3__45__cpo4cendE
	.align		8
        /*0020*/ 	.dword	_ZN40_INTERNAL_d99537ae_4_k_cu_559246f5_186714cuda3std3__442_GLOBAL__N__d99537ae_4_k_cu_559246f5_186716ignoreE
	.align		8
        /*0028*/ 	.dword	_ZN40_INTERNAL_d99537ae_4_k_cu_559246f5_186714cuda3std3__419piecewise_constructE
	.align		8
        /*0030*/ 	.dword	_ZN40_INTERNAL_d99537ae_4_k_cu_559246f5_186714cuda3std3__48in_placeE
	.align		8
        /*0038*/ 	.dword	_ZN40_INTERNAL_d99537ae_4_k_cu_559246f5_186714cuda3std6ranges3__45__cpo4swapE
	.align		8
        /*0040*/ 	.dword	_ZN40_INTERNAL_d99537ae_4_k_cu_559246f5_186714cuda3std6ranges3__45__cpo9iter_moveE
	.align		8
        /*0048*/ 	.dword	_ZN40_INTERNAL_d99537ae_4_k_cu_559246f5_186714cute7productE
	.align		8
        /*0050*/ 	.dword	_ZN40_INTERNAL_d99537ae_4_k_cu_559246f5_186714cute1_E


//--------------------- .text._ZN7cutlass13device_kernelINS_4gemm6kernel13GemmUniversalIN4cute5tupleIJiiiiEEENS1_10collective13CollectiveMmaINS1_37MainloopSm90TmaGmmaWarpSpecializedFP8ILi28ENS5_IJNS4_1CILi1EEENSA_ILi4EEESB_EEENS1_35KernelTmaWarpSpecializedCooperativeEEENS5_IJNSA_ILi128EEESG_NSA_ILi32EEEEEENS_12float_e5m2_tENS5_IJlSB_lEEESJ_SK_NS4_8TiledMMAINS4_8MMA_AtomIJNS4_4SM904GMMA31MMA_64x128x32_F32E5M2E5M2_SS_TNILNSO_7ScaleInE1ELSQ_1EEEEEENS4_6LayoutINS5_IJNSA_ILi2EEESB_SB_EEENS5_IJSB_NSA_ILi0EEESW_EEEEENS5_IJNS4_10UnderscoreESZ_SZ_EEEEENS4_23SM90_TMA_LOAD_MULTICASTENS4_14ComposedLayoutINS4_7SwizzleILi1ELi4ELi3EEENS4_18smem_ptr_flag_bitsILi8EEENST_INS5_IJNSA_ILi8EEESH_EEENS5_IJSH_SB_EEEEEEEvNS4_8identityENS4_13SM90_TMA_LOADES1C_vS1D_EENS_8epilogue10collective6detail29Sm90TmaWarpSpecializedAdapterINS1H_15DefaultEpilogueISJ_SK_SK_NS1G_6thread17LinearCombinationISJ_Li1EffLNS1L_9ScaleType4KindE0ELNS_15FloatRoundStyleE2ESJ_EENS1_15EpilogueDefaultEEEEEvvEEEEvNT_6ParamsE --------------------------
	.section	.text._ZN7cutlass13device_kernelINS_4gemm6kernel13GemmUniversalIN4cute5tupleIJiiiiEEENS1_10collective13CollectiveMmaINS1_37MainloopSm90TmaGmmaWarpSpecializedFP8ILi28ENS5_IJNS4_1CILi1EEENSA_ILi4EEESB_EEENS1_35KernelTmaWarpSpecializedCooperativeEEENS5_IJNSA_ILi128EEESG_NSA_ILi32EEEEEENS_12float_e5m2_tENS5_IJlSB_lEEESJ_SK_NS4_8TiledMMAINS4_8MMA_AtomIJNS4_4SM904GMMA31MMA_64x128x32_F32E5M2E5M2_SS_TNILNSO_7ScaleInE1ELSQ_1EEEEEENS4_6LayoutINS5_IJNSA_ILi2EEESB_SB_EEENS5_IJSB_NSA_ILi0EEESW_EEEEENS5_IJNS4_10UnderscoreESZ_SZ_EEEEENS4_23SM90_TMA_LOAD_MULTICASTENS4_14ComposedLayoutINS4_7SwizzleILi1ELi4ELi3EEENS4_18smem_ptr_flag_bitsILi8EEENST_INS5_IJNSA_ILi8EEESH_EEENS5_IJSH_SB_EEEEEEEvNS4_8identityENS4_13SM90_TMA_LOADES1C_vS1D_EENS_8epilogue10collective6detail29Sm90TmaWarpSpecializedAdapterINS1H_15DefaultEpilogueISJ_SK_SK_NS1G_6thread17LinearCombinationISJ_Li1EffLNS1L_9ScaleType4KindE0ELNS_15FloatRoundStyleE2ESJ_EENS1_15EpilogueDefaultEEEEEvvEEEEvNT_6ParamsE,"ax",@progbits
	.align	128
.text._ZN7cutlass13device_kernelINS_4gemm6kernel13GemmUniversalIN4cute5tupleIJiiiiEEENS1_10collective13CollectiveMmaINS1_37MainloopSm90TmaGmmaWarpSpecializedFP8ILi28ENS5_IJNS4_1CILi1EEENSA_ILi4EEESB_EEENS1_35KernelTmaWarpSpecializedCooperativeEEENS5_IJNSA_ILi128EEESG_NSA_ILi32EEEEEENS_12float_e5m2_tENS5_IJlSB_lEEESJ_SK_NS4_8TiledMMAINS4_8MMA_AtomIJNS4_4SM904GMMA31MMA_64x128x32_F32E5M2E5M2_SS_TNILNSO_7ScaleInE1ELSQ_1EEEEEENS4_6LayoutINS5_IJNSA_ILi2EEESB_SB_EEENS5_IJSB_NSA_ILi0EEESW_EEEEENS5_IJNS4_10UnderscoreESZ_SZ_EEEEENS4_23SM90_TMA_LOAD_MULTICASTENS4_14ComposedLayoutINS4_7SwizzleILi1ELi4ELi3EEENS4_18smem_ptr_flag_bitsILi8EEENST_INS5_IJNSA_ILi8EEESH_EEENS5_IJSH_SB_EEEEEEEvNS4_8identityENS4_13SM90_TMA_LOADES1C_vS1D_EENS_8epilogue10collective6detail29Sm90TmaWarpSpecializedAdapterINS1H_15DefaultEpilogueISJ_SK_SK_NS1G_6thread17LinearCombinationISJ_Li1EffLNS1L_9ScaleType4KindE0ELNS_15FloatRoundStyleE2ESJ_EENS1_15EpilogueDefaultEEEEEvvEEEEvNT_6ParamsE:
        .type           _ZN7cutlass13device_kernelINS_4gemm6kernel13GemmUniversalIN4cute5tupleIJiiiiEEENS1_10collective13CollectiveMmaINS1_37MainloopSm90TmaGmmaWarpSpecializedFP8ILi28ENS5_IJNS4_1CILi1EEENSA_ILi4EEESB_EEENS1_35KernelTmaWarpSpecializedCooperativeEEENS5_IJNSA_ILi128EEESG_NSA_ILi32EEEEEENS_12float_e5m2_tENS5_IJlSB_lEEESJ_SK_NS4_8TiledMMAINS4_8MMA_AtomIJNS4_4SM904GMMA31MMA_64x128x32_F32E5M2E5M2_SS_TNILNSO_7ScaleInE1ELSQ_1EEEEEENS4_6LayoutINS5_IJNSA_ILi2EEESB_SB_EEENS5_IJSB_NSA_ILi0EEESW_EEEEENS5_IJNS4_10UnderscoreESZ_SZ_EEEEENS4_23SM90_TMA_LOAD_MULTICASTENS4_14ComposedLayoutINS4_7SwizzleILi1ELi4ELi3EEENS4_18smem_ptr_flag_bitsILi8EEENST_INS5_IJNSA_ILi8EEESH_EEENS5_IJSH_SB_EEEEEEEvNS4_8identityENS4_13SM90_TMA_LOADES1C_vS1D_EENS_8epilogue10collective6detail29Sm90TmaWarpSpecializedAdapterINS1H_15DefaultEpilogueISJ_SK_SK_NS1G_6thread17LinearCombinationISJ_Li1EffLNS1L_9ScaleType4KindE0ELNS_15FloatRoundStyleE2ESJ_EENS1_15EpilogueDefaultEEEEEvvEEEEvNT_6ParamsE,@function
        .size           _ZN7cutlass13device_kernelINS_4gemm6kernel13GemmUniversalIN4cute5tupleIJiiiiEEENS1_10collective13CollectiveMmaINS1_37MainloopSm90TmaGmmaWarpSpecializedFP8ILi28ENS5_IJNS4_1CILi1EEENSA_ILi4EEESB_EEENS1_35KernelTmaWarpSpecializedCooperativeEEENS5_IJNSA_ILi128EEESG_NSA_ILi32EEEEEENS_12float_e5m2_tENS5_IJlSB_lEEESJ_SK_NS4_8TiledMMAINS4_8MMA_AtomIJNS4_4SM904GMMA31MMA_64x128x32_F32E5M2E5M2_SS_TNILNSO_7ScaleInE1ELSQ_1EEEEEENS4_6LayoutINS5_IJNSA_ILi2EEESB_SB_EEENS5_IJSB_NSA_ILi0EEESW_EEEEENS5_IJNS4_10UnderscoreESZ_SZ_EEEEENS4_23SM90_TMA_LOAD_MULTICASTENS4_14ComposedLayoutINS4_7SwizzleILi1ELi4ELi3EEENS4_18smem_ptr_flag_bitsILi8EEENST_INS5_IJNSA_ILi8EEESH_EEENS5_IJSH_SB_EEEEEEEvNS4_8identityENS4_13SM90_TMA_LOADES1C_vS1D_EENS_8epilogue10collective6detail29Sm90TmaWarpSpecializedAdapterINS1H_15DefaultEpilogueISJ_SK_SK_NS1G_6thread17LinearCombinationISJ_Li1EffLNS1L_9ScaleType4KindE0ELNS_15FloatRoundStyleE2ESJ_EENS1_15EpilogueDefaultEEEEEvvEEEEvNT_6ParamsE,(.L_x_255 - _ZN7cutlass13device_kernelINS_4gemm6kernel13GemmUniversalIN4cute5tupleIJiiiiEEENS1_10collective13CollectiveMmaINS1_37MainloopSm90TmaGmmaWarpSpecializedFP8ILi28ENS5_IJNS4_1CILi1EEENSA_ILi4EEESB_EEENS1_35KernelTmaWarpSpecializedCooperativeEEENS5_IJNSA_ILi128EEESG_NSA_ILi32EEEEEENS_12float_e5m2_tENS5_IJlSB_lEEESJ_SK_NS4_8TiledMMAINS4_8MMA_AtomIJNS4_4SM904GMMA31MMA_64x128x32_F32E5M2E5M2_SS_TNILNSO_7ScaleInE1ELSQ_1EEEEEENS4_6LayoutINS5_IJNSA_ILi2EEESB_SB_EEENS5_IJSB_NSA_ILi0EEESW_EEEEENS5_IJNS4_10UnderscoreESZ_SZ_EEEEENS4_23SM90_TMA_LOAD_MULTICASTENS4_14ComposedLayoutINS4_7SwizzleILi1ELi4ELi3EEENS4_18smem_ptr_flag_bitsILi8EEENST_INS5_IJNSA_ILi8EEESH_EEENS5_IJSH_SB_EEEEEEEvNS4_8identityENS4_13SM90_TMA_LOADES1C_vS1D_EENS_8epilogue10collective6detail29Sm90TmaWarpSpecializedAdapterINS1H_15DefaultEpilogueISJ_SK_SK_NS1G_6thread17LinearCombinationISJ_Li1EffLNS1L_9ScaleType4KindE0ELNS_15FloatRoundStyleE2ESJ_EENS1_15EpilogueDefaultEEEEEvvEEEEvNT_6ParamsE)
        .other          _ZN7cutlass13device_kernelINS_4gemm6kernel13GemmUniversalIN4cute5tupleIJiiiiEEENS1_10collective13CollectiveMmaINS1_37MainloopSm90TmaGmmaWarpSpecializedFP8ILi28ENS5_IJNS4_1CILi1EEENSA_ILi4EEESB_EEENS1_35KernelTmaWarpSpecializedCooperativeEEENS5_IJNSA_ILi128EEESG_NSA_ILi32EEEEEENS_12float_e5m2_tENS5_IJlSB_lEEESJ_SK_NS4_8TiledMMAINS4_8MMA_AtomIJNS4_4SM904GMMA31MMA_64x128x32_F32E5M2E5M2_SS_TNILNSO_7ScaleInE1ELSQ_1EEEEEENS4_6LayoutINS5_IJNSA_ILi2EEESB_SB_EEENS5_IJSB_NSA_ILi0EEESW_EEEEENS5_IJNS4_10UnderscoreESZ_SZ_EEEEENS4_23SM90_TMA_LOAD_MULTICASTENS4_14ComposedLayoutINS4_7SwizzleILi1ELi4ELi3EEENS4_18smem_ptr_flag_bitsILi8EEENST_INS5_IJNSA_ILi8EEESH_EEENS5_IJSH_SB_EEEEEEEvNS4_8identityENS4_13SM90_TMA_LOADES1C_vS1D_EENS_8epilogue10collective6detail29Sm90TmaWarpSpecializedAdapterINS1H_15DefaultEpilogueISJ_SK_SK_NS1G_6thread17LinearCombinationISJ_Li1EffLNS1L_9ScaleType4KindE0ELNS_15FloatRoundStyleE2ESJ_EENS1_15EpilogueDefaultEEEEEvvEEEEvNT_6ParamsE,@"STO_CUDA_ENTRY STV_DEFAULT"
_ZN7cutlass13device_kernelINS_4gemm6kernel13GemmUniversalIN4cute5tupleIJiiiiEEENS1_10collective13CollectiveMmaINS1_37MainloopSm90TmaGmmaWarpSpecializedFP8ILi28ENS5_IJNS4_1CILi1EEENSA_ILi4EEESB_EEENS1_35KernelTmaWarpSpecializedCooperativeEEENS5_IJNSA_ILi128EEESG_NSA_ILi32EEEEEENS_12float_e5m2_tENS5_IJlSB_lEEESJ_SK_NS4_8TiledMMAINS4_8MMA_AtomIJNS4_4SM904GMMA31MMA_64x128x32_F32E5M2E5M2_SS_TNILNSO_7ScaleInE1ELSQ_1EEEEEENS4_6LayoutINS5_IJNSA_ILi2EEESB_SB_EEENS5_IJSB_NSA_ILi0EEESW_EEEEENS5_IJNS4_10UnderscoreESZ_SZ_EEEEENS4_23SM90_TMA_LOAD_MULTICASTENS4_14ComposedLayoutINS4_7SwizzleILi1ELi4ELi3EEENS4_18smem_ptr_flag_bitsILi8EEENST_INS5_IJNSA_ILi8EEESH_EEENS5_IJSH_SB_EEEEEEEvNS4_8identityENS4_13SM90_TMA_LOADES1C_vS1D_EENS_8epilogue10collective6detail29Sm90TmaWarpSpecializedAdapterINS1H_15DefaultEpilogueISJ_SK_SK_NS1G_6thread17LinearCombinationISJ_Li1EffLNS1L_9ScaleType4KindE0ELNS_15FloatRoundStyleE2ESJ_EENS1_15EpilogueDefaultEEEEEvvEEEEvNT_6ParamsE:
[----:B------:R-:W-:Y:S01]  /*0000*/  LDC R1, c[0x0][0x28] ;  /* 0x00000a00ff017b82 */ /* 0x000fe20000000800 */
[----:B------:R-:W0:Y:S01]  /*0010*/  S2R R0, SR_TID.X ;  /* 0x0000000000007919 */ /* 0x000e220000002100 */
[----:B------:R-:W-:Y:S01]  /*0020*/  ELECT P0, URZ, PT ;  /* 0x00000000003f782f */ /* 0x000fe20003800000 */
[----:B------:R-:W-:Y:S01]  /*0030*/  BSSY B0, `(.L_x_0) ;  /* 0x000000f000007945 */ /* 0x000fe20003800000 */
[--C-:B0-----:R-:W-:Y:S02]  /*0040*/  SHF.R.U32.HI R2, RZ, 0x5, R0.reuse ;  /* 0x00000005ff027819 */ /* 0x101fe40000011600 */
[----:B------:R-:W-:-:S03]  /*0050*/  SHF.R.U32.HI R3, RZ, 0x7, R0 ;  /* 0x00000007ff037819 */ /* 0x000fc60000011600 */
[----:B------:R-:W0:Y:S04]  /*0060*/  SHFL.IDX PT, R6, R2, RZ, 0x1f ;  /* 0x00001fff02067589 */ /* 0x000e2800000e0000 */
[----:B------:R1:W2:Y:S01]  /*0070*/  SHFL.IDX PT, R4, R3, RZ, 0x1f ;  /* 0x00001fff03047589 */ /* 0x0002a200000e0000 */
[----:B0-----:R-:W-:-:S13]  /*0080*/  ISETP.NE.OR P0, PT, R6, RZ, !P0 ;  /* 0x000000ff0600720c */ /* 0x001fda0004705670 */
[----:B-12---:R-:W-:Y:S05]  /*0090*/  @P0 BRA `(.L_x_1) ;  /* 0x0000000000200947 */ /* 0x006fea0003800000 */
[----:B------:R-:W-:Y:S02]  /*00a0*/  ULDC.64 UR4, c[0x0][0x198] ;  /* 0x0000660000047ab9 */ /* 0x000fe40000000a00 */
[----:B------:R-:W-:Y:S02]  /*00b0*/  UIADD3 UR6, UP0, UR4, 0xf0, URZ ;  /* 0x000000f004067890 */ /* 0x000fe4000ff1e03f */
[----:B------:R-:W-:Y:S02]  /*00c0*/  UIADD3 UR4, UP1, UR4, 0x1f0, URZ ;  /* 0x000001f004047890 */ /* 0x000fe4000ff3e03f */
[----:B------:R-:W-:Y:S02]  /*00d0*/  UIADD3.X UR7, URZ, UR5, URZ, UP0, !UPT ;  /* 0x000000053f077290 */ /* 0x000fe400087fe43f */
[----:B------:R-:W-:-:S07]  /*00e0*/  UIADD3.X UR5, URZ, UR5, URZ, UP1, !UPT ;  /* 0x000000053f057290 */ /* 0x000fce0008ffe43f */
[----:B------:R0:W-:Y:S02]  /*00f0*/  UTMACCTL.PF [UR6] ;  /* 0x00000000060079b9 */ /* 0x0001e40008040000 */
[----:B------:R0:W-:Y:S02]  /*0100*/  UTMACCTL.PF [UR4] ;  /* 0x00000000040079b9 */ /* 0x0001e40008040000 */
[----:B0-----:R-:W-:Y:S01]  /*0110*/  NOP ;  /* 0x0000000000007918 */ /* 0x001fe20000000000 */
.L_x_1:
[----:B------:R-:W-:Y:S05]  /*0120*/  BSYNC B0 ;  /* 0x0000000000007941 */ /* 0x000fea0003800000 */
.L_x_0:
[----:B------:R-:W0:Y:S02]  /*0130*/  SHFL.IDX PT, R3, R2, RZ, 0x1f ;  /* 0x00001fff02037589 */ /* 0x000e2400000e0000 */
[----:B0-----:R-:W-:-:S13]  /*0140*/  ISETP.NE.AND P0, PT, R3, RZ, PT ;  /* 0x000000ff0300720c */ /* 0x001fda0003f05270 */
[----:B------:R-:W-:Y:S05]  /*0150*/  @P0 BRA `(.L_x_2) ;  /* 0x0000000400240947 */ /* 0x000fea0003800000 */
[----:B------:R-:W-:Y:S01]  /*0160*/  ELECT P0, URZ, PT ;  /* 0x00000000003f782f */ /* 0x000fe20003800000 */
[----:B------:R-:W-:-:S12]  /*0170*/  BSSY B0, `(.L_x_2) ;  /* 0x0000047000007945 */ /* 0x000fd80003800000 */
[----:B------:R-:W-:Y:S05]  /*0180*/  @!P0 BRA `(.L_x_3) ;  /* 0x0000000400148947 */ /* 0x000fea0003800000 */
[----:B------:R-:W0:Y:S01]  /*0190*/  S2UR UR8, SR_CgaCtaId ;  /* 0x00000000000879c3 */ /* 0x000e220000008800 */
[----:B------:R-:W-:Y:S01]  /*01a0*/  UMOV UR4, 0x400 ;  /* 0x0000040000047882 */ /* 0x000fe20000000000 */
[----:B------:R-:W-:Y:S01]  /*01b0*/  UMOV UR5, 0x1 ;  /* 0x0000000100057882 */ /* 0x000fe20000000000 */
[----:B------:R-:W-:Y:S02]  /*01c0*/  UMOV UR6, 0x8 ;  /* 0x0000000800067882 */ /* 0x000fe40000000000 */
[----:B------:R-:W-:-:S04]  /*01d0*/  UIADD3 UR6, -UR6, 0x100000, URZ ;  /* 0x0010000006067890 */ /* 0x000fc8000fffe13f */
[----:B------:R-:W-:Y:S02]  /*01e0*/  USHF.L.U32 UR7, UR6, 0xb, URZ ;  /* 0x0000000b06077899 */ /* 0x000fe4000800063f */
[----:B------:R-:W-:Y:S02]  /*01f0*/  USHF.L.U32 UR6, UR6, 0x1, URZ ;  /* 0x0000000106067899 */ /* 0x000fe4000800063f */
[----:B0-----:R-:W-:Y:S02]  /*0200*/  ULEA UR8, UR8, UR4, 0x18 ;  /* 0x0000000408087291 */ /* 0x001fe4000f8ec03f */
[----:B------:R-:W-:-:S04]  /*0210*/  UIADD3 UR4, -UR5, 0x100000, URZ ;  /* 0x0010000005047890 */ /* 0x000fc8000fffe13f */
[----:B------:R-:W-:Y:S02]  /*0220*/  USHF.L.U32 UR5, UR4, 0xb, URZ ;  /* 0x0000000b04057899 */ /* 0x000fe4000800063f */
[----:B------:R-:W-:Y:S01]  /*0230*/  USHF.L.U32 UR4, UR4, 0x1, URZ ;  /* 0x0000000104047899 */ /* 0x000fe2000800063f */
[----:B------:R-:W0:Y:S11]  /*0240*/  FENCE.VIEW.ASYNC.S ;  /* 0x00000000000073c6 */ /* 0x000e360000000000 */
[----:B0-----:R0:W1:Y:S01]  /*0250*/  SYNCS.EXCH.64 URZ, [UR8], UR4 ;  /* 0x00000004083f75b2 */ /* 0x0010620008000100 */
[----:B------:R0:W2:Y:S01]  /*0260*/  SYNCS.EXCH.64 URZ, [UR8+0xe0], UR6 ;  /* 0x0000e006083f75b2 */ /* 0x0000a20008000100 */
[----:B------:R0:W3:Y:S01]  /*0270*/  SYNCS.EXCH.64 URZ, [UR8+0x8], UR4 ;  /* 0x00000804083f75b2 */ /* 0x0000e20008000100 */
[----:B------:R0:W4:Y:S01]  /*0280*/  SYNCS.EXCH.64 URZ, [UR8+0xe8], UR6 ;  /* 0x0000e806083f75b2 */ /* 0x0001220008000100 */
[----:B------:R0:W0:Y:S01]  /*0290*/  SYNCS.EXCH.64 URZ, [UR8+0x10], UR4 ;  /* 0x00001004083f75b2 */ /* 0x0000220008000100 */
        /* <DEDUP_REMOVED lines=51> */
[----:B-1234-:R-:W-:Y:S01]  /*05d0*/  NOP ;  /* 0x0000000000007918 */ /* 0x01efe20000000000 */
.L_x_3:
[----:B0-----:R-:W-:Y:S05]  /*05e0*/  BSYNC B0 ;  /* 0x0000000000007941 */ /* 0x001fea0003800000 */
.L_x_2:
[----:B------:R-:W0:Y:S01]  /*05f0*/  SHFL.IDX PT, R2, R2, RZ, 0x1f ;  /* 0x00001fff02027589 */ /* 0x000e2200000e0000 */
[----:B------:R-:W-:Y:S01]  /*0600*/  SHF.R.S32.HI R5, RZ, 0x1f, R0 ;  /* 0x0000001fff057819 */ /* 0x000fe20000011400 */
[----:B------:R-:W1:Y:S01]  /*0610*/  S2UR UR8, SR_CTAID.X ;  /* 0x00000000000879c3 */ /* 0x000e620000002500 */
[----:B------:R-:W-:Y:S01]  /*0620*/  ELECT P0, URZ, PT ;  /* 0x00000000003f782f */ /* 0x000fe20003800000 */
[----:B------:R-:W2:Y:S01]  /*0630*/  S2R R8, SR_CTAID.Y ;  /* 0x0000000000087919 */ /* 0x000ea20000002600 */
[----:B------:R-:W-:Y:S01]  /*0640*/  LEA.HI R5, R5, R0, RZ, 0x7 ;  /* 0x0000000005057211 */ /* 0x000fe200078f38ff */
[----:B------:R-:W-:Y:S01]  /*0650*/  ULDC UR4, c[0x0][0x154] ;  /* 0x0000550000047ab9 */ /* 0x000fe20000000800 */
[----:B------:R-:W-:Y:S01]  /*0660*/  NOP ;  /* 0x0000000000007918 */ /* 0x000fe20000000000 */
[----:B------:R-:W-:Y:S01]  /*0670*/  NOP ;  /* 0x0000000000007918 */ /* 0x000fe20000000000 */
[----:B------:R-:W-:Y:S01]  /*0680*/  LOP3.LUT R5, R5, 0xffffff80, RZ, 0xc0, !PT ;  /* 0xffffff8005057812 */ /* 0x000fe200078ec0ff */
[----:B------:R-:W3:Y:S04]  /*0690*/  LDC R14, c[0x0][0x140] ;  /* 0x00005000ff0e7b82 */ /* 0x000ee80000000800 */
[----:B------:R-:W-:-:S04]  /*06a0*/  IMAD.IADD R5, R0, 0x1, -R5 ;  /* 0x0000000100057824 */ /* 0x000fc800078e0a05 */
[----:B------:R-:W4:Y:S01]  /*06b0*/  LDC R19, c[0x0][0x148] ;  /* 0x00005200ff137b82 */ /* 0x000f220000000800 */
[----:B------:R-:W-:Y:S02]  /*06c0*/  SHF.R.S32.HI R10, RZ, 0x1f, R5 ;  /* 0x0000001fff0a7819 */ /* 0x000fe40000011405 */
[----:B------:R-:W-:Y:S02]  /*06d0*/  LOP3.LUT P2, RZ, R5, 0x7, RZ, 0xc0, !PT ;  /* 0x0000000705ff7812 */ /* 0x000fe4000784c0ff */
[----:B------:R-:W-:Y:S02]  /*06e0*/  LEA.HI R10, R10, R5, RZ, 0x3 ;  /* 0x000000050a0a7211 */ /* 0x000fe400078f18ff */
[----:B0-----:R-:W-:Y:S01]  /*06f0*/  ISETP.NE.OR P0, PT, R2, RZ, !P0 ;  /* 0x000000ff0200720c */ /* 0x001fe20004705670 */
[----:B------:R-:W0:Y:S01]  /*0700*/  LDC R12, c[0x0][0x144] ;  /* 0x00005100ff0c7b82 */ /* 0x000e220000000800 */
[--C-:B------:R-:W-:Y:S02]  /*0710*/  SHF.R.S32.HI R2, RZ, 0x3, R10.reuse ;  /* 0x00000003ff027819 */ /* 0x100fe4000001140a */
[----:B------:R-:W-:-:S02]  /*0720*/  SHF.R.S32.HI R7, RZ, 0x1f, R10 ;  /* 0x0000001fff077819 */ /* 0x000fc4000001140a */
[----:B------:R-:W-:Y:S02]  /*0730*/  SHF.R.S32.HI R10, RZ, 0x1f, R3 ;  /* 0x0000001fff0a7819 */ /* 0x000fe40000011403 */
[----:B------:R-:W-:Y:S02]  /*0740*/  LEA.HI R7, R7, R2, RZ, 0x2 ;  /* 0x0000000207077211 */ /* 0x000fe400078f10ff */
[----:B------:R-:W-:Y:S02]  /*0750*/  LEA.HI R10, R10, R3, RZ, 0x2 ;  /* 0x000000030a0a7211 */ /* 0x000fe400078f10ff */
[----:B------:R-:W-:Y:S01]  /*0760*/  LOP3.LUT R7, R7, 0xfffffffc, RZ, 0xc0, !PT ;  /* 0xfffffffc07077812 */ /* 0x000fe200078ec0ff */
[----:B------:R-:W-:Y:S01]  /*0770*/  VOTEU.ALL UP0, P0 ;  /* 0x00000000003f7886 */ /* 0x000fe20000000000 */
[----:B--2---:R-:W-:Y:S01]  /*0780*/  I2FP.F32.U32 R11, R8 ;  /* 0x00000008000b7245 */ /* 0x004fe20000201000 */
[----:B------:R-:W-:Y:S01]  /*0790*/  VOTEU.ALL UP1, P0 ;  /* 0x00000000003f7886 */ /* 0x000fe20000020000 */
[----:B------:R-:W-:Y:S01]  /*07a0*/  LOP3.LUT R10, R10, 0x3ffffffc, RZ, 0xc0, !PT ;  /* 0x3ffffffc0a0a7812 */ /* 0x000fe200078ec0ff */
[----:B------:R-:W-:Y:S01]  /*07b0*/  IMAD.IADD R7, R2, 0x1, -R7 ;  /* 0x0000000102077824 */ /* 0x000fe200078e0a07 */
[----:B------:R-:W2:Y:S01]  /*07c0*/  @!UP0 S2UR UR7, SR_CgaCtaId ;  /* 0x00000000000789c3 */ /* 0x000ea20000008800 */
[----:B-1----:R-:W-:Y:S01]  /*07d0*/  I2FP.F32.U32 R2, UR8 ;  /* 0x0000000800027c45 */ /* 0x002fe20008201000 */
[----:B------:R-:W-:Y:S01]  /*07e0*/  FMUL R13, R11, UR4 ;  /* 0x000000040b0d7c20 */ /* 0x000fe20008400000 */
[----:B------:R-:W-:Y:S01]  /*07f0*/  ULDC UR4, c[0x0][0x150] ;  /* 0x0000540000047ab9 */ /* 0x000fe20000000800 */
[----:B------:R-:W-:Y:S01]  /*0800*/  IMAD.IADD R10, R3, 0x1, -R10 ;  /* 0x00000001030a7824 */ /* 0x000fe200078e0a0a */
[----:B------:R-:W-:Y:S01]  /*0810*/  SHF.R.S32.HI R3, RZ, 0x1f, R6 ;  /* 0x0000001fff037819 */ /* 0x000fe20000011406 */
[----:B------:R-:W-:Y:S01]  /*0820*/  FMUL R11, R2, UR4 ;  /* 0x00000004020b7c20 */ /* 0x000fe20008400000 */
[----:B------:R-:W-:Y:S01]  /*0830*/  UMOV UR4, 0x20 ;  /* 0x0000002000047882 */ /* 0x000fe20000000000 */
[----:B------:R-:W1:Y:S01]  /*0840*/  F2I.U32.TRUNC.NTZ R13, R13 ;  /* 0x0000000d000d7305 */ /* 0x000e62000020f000 */
[----:B------:R-:W-:Y:S01]  /*0850*/  LEA.HI R3, R3, R6, RZ, 0x2 ;  /* 0x0000000603037211 */ /* 0x000fe200078f10ff */
[----:B------:R-:W-:Y:S01]  /*0860*/  IMAD R7, R10, 0x4, R7 ;  /* 0x000000040a077824 */ /* 0x000fe200078e0207 */
[----:B------:R-:W-:Y:S01]  /*0870*/  @!UP0 UMOV UR6, 0x400 ;  /* 0x0000040000068882 */ /* 0x000fe20000000000 */
[----:B------:R-:W-:-:S04]  /*0880*/  @!UP0 UIADD3 UR4, -UR4, 0x100000, URZ ;  /* 0x0010000004048890 */ /* 0x000fc8000fffe13f */
[----:B------:R-:W-:Y:S02]  /*0890*/  @!UP0 USHF.L.U32 UR5, UR4, 0xb, URZ ;  /* 0x0000000b04058899 */ /* 0x000fe4000800063f */
[----:B------:R-:W-:Y:S01]  /*08a0*/  @!UP0 USHF.L.U32 UR4, UR4, 0x1, URZ ;  /* 0x0000000104048899 */ /* 0x000fe2000800063f */
[----:B------:R-:W-:Y:S01]  /*08b0*/  LOP3.LUT R3, R3, 0xfffffffc, RZ, 0xc0, !PT ;  /* 0xfffffffc03037812 */ /* 0x000fe200078ec0ff */
[C---:B------:R-:W-:Y:S01]  /*08c0*/  IMAD.SHL.U32 R2, R7.reuse, 0x4, RZ ;  /* 0x0000000407027824 */ /* 0x040fe200078e00ff */
[----:B---3--:R-:W-:Y:S01]  /*08d0*/  ISETP.EQ.U32.AND P4, PT, R14, 0x1, PT ;  /* 0x000000010e00780c */ /* 0x008fe20003f82070 */
[----:B------:R-:W3:Y:S01]  /*08e0*/  F2I.U32.TRUNC.NTZ R11, R11 ;  /* 0x0000000b000b7305 */ /* 0x000ee2000020f000 */
[----:B------:R-:W-:Y:S02]  /*08f0*/  VIADD R10, R4, 0xffffffff ;  /* 0xffffffff040a7836 */ /* 0x000fe40000000000 */
[----:B------:R-:W-:Y:S01]  /*0900*/  IMAD.IADD R6, R6, 0x1, -R3 ;  /* 0x0000000106067824 */ /* 0x000fe200078e0a03 */
[----:B------:R-:W-:-:S02]  /*0910*/  LOP3.LUT R5, R7, 0xc, R2, 0x78, !PT ;  /* 0x0000000c07057812 */ /* 0x000fc400078e7802 */
[----:B------:R-:W-:Y:S01]  /*0920*/  ISETP.GE.U32.AND P5, PT, R10, 0x2, PT ;  /* 0x000000020a00780c */ /* 0x000fe20003fa6070 */
[----:B-1----:R-:W-:Y:S01]  /*0930*/  IMAD.MOV R20, RZ, RZ, -R13 ;  /* 0x000000ffff147224 */ /* 0x002fe200078e0a0d */
[----:B--2---:R-:W-:Y:S01]  /*0940*/  @!UP0 ULEA UR6, UR7, UR6, 0x18 ;  /* 0x0000000607068291 */ /* 0x004fe2000f8ec03f */
[C---:B------:R-:W-:Y:S01]  /*0950*/  ISETP.NE.AND P1, PT, R6.reuse, 0x3, PT ;  /* 0x000000030600780c */ /* 0x040fe20003f25270 */
[----:B------:R-:W-:Y:S01]  /*0960*/  VOTEU.ALL UP0, P0 ;  /* 0x00000000003f7886 */ /* 0x000fe20000000000 */
[----:B----4-:R-:W-:Y:S01]  /*0970*/  IMAD R2, R19, R20, R8 ;  /* 0x0000001413027224 */ /* 0x010fe200078e0208 */
[----:B------:R-:W-:Y:S02]  /*0980*/  ISETP.LT.U32.AND P0, PT, R5, 0x4, !P2 ;  /* 0x000000040500780c */ /* 0x000fe40005701070 */
[----:B------:R-:W-:Y:S01]  /*0990*/  ISETP.EQ.OR P1, PT, R6, RZ, !P1 ;  /* 0x000000ff0600720c */ /* 0x000fe20004f22670 */
[----:B---3--:R-:W-:Y:S01]  /*09a0*/  IMAD.MOV R11, RZ, RZ, -R11 ;  /* 0x000000ffff0b7224 */ /* 0x008fe200078e0a0b */
[----:B------:R-:W-:-:S02]  /*09b0*/  ISETP.NE.AND P3, PT, R2, R5, PT ;  /* 0x000000050200720c */ /* 0x000fc40003f65270 */
[----:B------:R-:W-:Y:S01]  /*09c0*/  ISETP.EQ.AND P1, PT, R4, RZ, P1 ;  /* 0x000000ff0400720c */ /* 0x000fe20000f22270 */
[----:B0-----:R-:W-:Y:S01]  /*09d0*/  IMAD R11, R12, R11, UR8 ;  /* 0x000000080c0b7e24 */ /* 0x001fe2000f8e020b */
[----:B------:R-:W-:Y:S01]  /*09e0*/  ISETP.NE.AND P2, PT, R4, RZ, PT ;  /* 0x000000ff0400720c */ /* 0x000fe20003f45270 */
[----:B------:R-:W0:Y:S02]  /*09f0*/  FENCE.VIEW.ASYNC.S ;  /* 0x00000000000073c6 */ /* 0x000e240000000000 */
[----:B0-----:R0:W1:Y:S01]  /*0a00*/  @!UP0 SYNCS.EXCH.64 URZ, [UR6+0x1d0], UR4 ;  /* 0x0001d004063f85b2 */ /* 0x0010620008000100 */
[----:B------:R-:W-:Y:S02]  /*0a10*/  SEL R4, RZ, 0x1, !P1 ;  /* 0x00000001ff047807 */ /* 0x000fe40004800000 */
[----:B------:R-:W-:Y:S02]  /*0a20*/  ISETP.EQ.OR P3, PT, R11, RZ, !P3 ;  /* 0x000000ff0b00720c */ /* 0x000fe40005f62670 */
[----:B------:R-:W-:-:S02]  /*0a30*/  SEL R4, R4, 0x2, P5 ;  /* 0x0000000204047807 */ /* 0x000fc40002800000 */
[----:B------:R-:W-:Y:S01]  /*0a40*/  PLOP3.LUT P0, PT, P0, P3, PT, 0x80, 0x0 ;  /* 0x000000000000781c */ /* 0x000fe20000707070 */
[----:B------:R0:W2:Y:S01]  /*0a50*/  @!UP1 SYNCS.EXCH.64 URZ, [UR6+0x1d8], UR4 ;  /* 0x0001d804063f95b2 */ /* 0x0000a20008000100 */
[----:B------:R-:W-:Y:S01]  /*0a60*/  NOP ;  /* 0x0000000000007918 */ /* 0x000fe20000000000 */
[----:B------:R-:W-:Y:S10]  /*0a70*/  @!P4 BRA `(.L_x_4) ;  /* 0x000000000008c947 */ /* 0x000ff40003800000 */
[----:B-12---:R-:W-:Y:S01]  /*0a80*/  UCGABAR_ARV ;  /* 0x00000000000079c7 */ /* 0x006fe20008000000 */
[----:B------:R-:W-:Y:S05]  /*0a90*/  BRA `(.L_x_5) ;  /* 0x0000000000047947 */ /* 0x000fea0003800000 */
.L_x_4:
[----:B-12---:R-:W-:Y:S01]  /*0aa0*/  NOP ;  /* 0x0000000000007918 */ /* 0x006fe20000000000 */
.L_x_5:
[----:B------:R-:W1:Y:S01]  /*0ab0*/  LDC R2, c[0x0][0x65c] ;  /* 0x00019700ff027b82 */ /* 0x000e620000000800 */
[----:B------:R-:W-:Y:S01]  /*0ac0*/  IMAD.MOV.U32 R3, RZ, RZ, RZ ;  /* 0x000000ffff037224 */ /* 0x000fe200078e00ff */
[----:B-1----:R-:W-:Y:S01]  /*0ad0*/  ISETP.NE.AND P3, PT, R2, 0x1, PT ;  /* 0x000000010200780c */ /* 0x002fe20003f65270 */
[----:B------:R-:W-:-:S12]  /*0ae0*/  IMAD.U32 R2, RZ, RZ, UR8 ;  /* 0x00000008ff027e24 */ /* 0x000fd8000f8e00ff */
[----:B------:R-:W1:Y:S01]  /*0af0*/  @P3 LDC R15, c[0x0][0x10] ;  /* 0x00000400ff0f3b82 */ /* 0x000e620000000800 */
[----:B------:R-:W-:Y:S02]  /*0b00*/  @P3 IMAD.MOV.U32 R9, RZ, RZ, RZ ;  /* 0x000000ffff093224 */ /* 0x000fe400078e00ff */
[----:B------:R-:W-:-:S05]  /*0b10*/  @P3 IMAD.MOV.U32 R7, RZ, RZ, RZ ;  /* 0x000000ffff073224 */ /* 0x000fca00078e00ff */
[----:B------:R-:W2:Y:S01]  /*0b20*/  @!P3 LDC R13, c[0x0][0xc] ;  /* 0x00000300ff0dbb82 */ /* 0x000ea20000000800 */
[----:B-1----:R-:W-:-:S04]  /*0b30*/  @P3 IMAD.WIDE.U32 R14, R15, UR8, R8 ;  /* 0x000000080f0e3c25 */ /* 0x002fc8000f8e0008 */
[----:B--2---:R-:W-:-:S04]  /*0b40*/  @!P3 IMAD.WIDE.U32 R12, R8, R13, R2 ;  /* 0x0000000d080cb225 */ /* 0x004fc800078e0002 */
[----:B------:R-:W-:Y:S02]  /*0b50*/  @P3 IMAD.MOV.U32 R2, RZ, RZ, R14 ;  /* 0x000000ffff023224 */ /* 0x000fe400078e000e */
[----:B------:R-:W-:Y:S02]  /*0b60*/  @P3 IMAD.IADD R3, R15, 0x1, R7 ;  /* 0x000000010f033824 */ /* 0x000fe400078e0207 */
[----:B------:R-:W-:Y:S02]  /*0b70*/  @!P3 IMAD.MOV.U32 R2, RZ, RZ, R12 ;  /* 0x000000ffff02b224 */ /* 0x000fe400078e000c */
[----:B------:R-:W-:Y:S01]  /*0b80*/  @!P3 IMAD.MOV.U32 R3, RZ, RZ, R13 ;  /* 0x000000ffff03b224 */ /* 0x000fe200078e000d */
[----:B------:R-:W-:Y:S06]  /*0b90*/  @!P4 BRA `(.L_x_6) ;  /* 0x00000000000cc947 */ /* 0x000fec0003800000 */
[----:B------:R-:W-:Y:S01]  /*0ba0*/  UCGABAR_WAIT ;  /* 0x0000000000007dc7 */ /* 0x000fe20008000000 */
[----:B------:R-:W-:Y:S01]  /*0bb0*/  CCTL.IVALL ;  /* 0x00000000ff00798f */ /* 0x000fe20002000000 */
[----:B------:R-:W-:Y:S05]  /*0bc0*/  BRA `(.L_x_7) ;  /* 0x0000000000047947 */ /* 0x000fea0003800000 */
.L_x_6:
[----:B------:R-:W-:Y:S06]  /*0bd0*/  BAR.SYNC.DEFER_BLOCKING 0x0 ;  /* 0x0000000000007b1d */ /* 0x000fec0000010000 */
.L_x_7:
[----:B------:R-:W-:Y:S05]  /*0be0*/  @!P2 BRA `(.L_x_8) ;  /* 0x000000740008a947 */ /* 0x000fea0003800000 */
[----:B------:R-:W-:-:S13]  /*0bf0*/  ISETP.GT.U32.AND P1, PT, R10, 0x1, PT ;  /* 0x000000010a00780c */ /* 0x000fda0003f24070 */
[----:B0-----:R-:W-:Y:S05]  /*0c00*/  @P1 EXIT ;  /* 0x000000000000194d */ /* 0x001fea0003800000 */
[----:B------:R-:W-:Y:S01]  /*0c10*/  ULDC.64 UR4, c[0x0][0x650] ;  /* 0x0001940000047ab9 */ /* 0x000fe20000000a00 */
[----:B------:R-:W-:Y:S01]  /*0c20*/  PRMT R14, RZ, 0x7610, R14 ;  /* 0x00007610ff0e7816 */ /* 0x000fe2000000000e */
[----:B------:R-:W-:Y:S01]  /*0c30*/  IMAD.MOV.U32 R7, RZ, RZ, -0x1 ;  /* 0xffffffffff077424 */ /* 0x000fe200078e00ff */
[----:B------:R-:W-:Y:S01]  /*0c40*/  ISETP.GE.U32.AND P1, PT, R2, UR4, PT ;  /* 0x0000000402007c0c */ /* 0x000fe2000bf26070 */
[----:B------:R-:W-:Y:S02]  /*0c50*/  IMAD.MOV.U32 R10, RZ, RZ, -0x1 ;  /* 0xffffffffff0a7424 */ /* 0x000fe400078e00ff */
[----:B------:R-:W-:Y:S01]  /*0c60*/  IMAD.MOV.U32 R6, RZ, RZ, -0x1 ;  /* 0xffffffffff067424 */ /* 0x000fe200078e00ff */
[----:B------:R-:W-:-:S13]  /*0c70*/  ISETP.GE.U32.AND.EX P1, PT, R3, UR5, PT, P1 ;  /* 0x0000000503007c0c */ /* 0x000fda000bf26110 */
[----:B------:R-:W-:Y:S05]  /*0c80*/  @P1 BRA `(.L_x_9) ;  /* 0x0000000400281947 */ /* 0x000fea0003800000 */
[----:B------:R-:W0:Y:S01]  /*0c90*/  LDC.64 R22, c[0x0][0x628] ;  /* 0x00018a00ff167b82 */ /* 0x000e220000000a00 */
[----:B------:R-:W-:Y:S02]  /*0ca0*/  IMAD.MOV.U32 R6, RZ, RZ, R2 ;  /* 0x000000ffff067224 */ /* 0x000fe400078e0002 */
[----:B------:R-:W-:-:S05]  /*0cb0*/  IMAD.MOV.U32 R7, RZ, RZ, R3 ;  /* 0x000000ffff077224 */ /* 0x000fca00078e0003 */
[----:B------:R-:W1:Y:S08]  /*0cc0*/  LDC R10, c[0x0][0x630] ;  /* 0x00018c00ff0a7b82 */ /* 0x000e700000000800 */
[----:B------:R-:W2:Y:S01]  /*0cd0*/  LDC.64 R24, c[0x0][0x620] ;  /* 0x00018800ff187b82 */ /* 0x000ea20000000a00 */
[----:B0-----:R-:W-:-:S04]  /*0ce0*/  ISETP.NE.U32.AND P1, PT, R22, RZ, PT ;  /* 0x000000ff1600720c */ /* 0x001fc80003f25070 */
[----:B------:R-:W-:-:S13]  /*0cf0*/  ISETP.NE.AND.EX P1, PT, R23, RZ, PT, P1 ;  /* 0x000000ff1700720c */ /* 0x000fda0003f25310 */
[----:B-12---:R-:W-:Y:S05]  /*0d00*/  @!P1 BRA `(.L_x_10) ;  /* 0x0000000000289947 */ /* 0x006fea0003800000 */
[----:B------:R-:W0:Y:S02]  /*0d10*/  LDC R15, c[0x0][0x634] ;  /* 0x00018d00ff0f7b82 */ /* 0x000e240000000800 */
[----:B0-----:R-:W-:-:S05]  /*0d20*/  IADD3 R15, P1, R2, R15, RZ ;  /* 0x0000000f020f7210 */ /* 0x001fca0007f3e0ff */
[----:B------:R-:W-:-:S04]  /*0d30*/  IMAD.X R17, RZ, RZ, R3, P1 ;  /* 0x000000ffff117224 */ /* 0x000fc800008e0603 */
[----:B------:R-:W-:-:S04]  /*0d40*/  IMAD.WIDE.U32 R6, R17, R22, RZ ;  /* 0x0000001611067225 */ /* 0x000fc800078e00ff */
[----:B------:R-:W-:-:S04]  /*0d50*/  IMAD.WIDE.U32 R12, P1, R15, R23, R6 ;  /* 0x000000170f0c7225 */ /* 0x000fc80007820006 */
[----:B------:R-:W-:-:S04]  /*0d60*/  IMAD.WIDE.U32 R6, R15, R22, RZ ;  /* 0x000000160f067225 */ /* 0x000fc800078e00ff */
[----:B------:R-:W-:Y:S01]  /*0d70*/  IMAD.X R15, RZ, RZ, RZ, P1 ;  /* 0x000000ffff0f7224 */ /* 0x000fe200008e06ff */
[----:B------:R-:W-:Y:S01]  /*0d80*/  IADD3 RZ, P1, R7, R12, RZ ;  /* 0x0000000c07ff7210 */ /* 0x000fe20007f3e0ff */
[----:B------:R-:W-:-:S04]  /*0d90*/  IMAD.MOV.U32 R14, RZ, RZ, R13 ;  /* 0x000000ffff0e7224 */ /* 0x000fc800078e000d */
[----:B------:R-:W-:-:S08]  /*0da0*/  IMAD.WIDE.U32.X R6, R17, R23, R14, P1 ;  /* 0x0000001711067225 */ /* 0x000fd000008e040e */
.L_x_10:
[----:B------:R-:W0:Y:S01]  /*0db0*/  LDC.64 R22, c[0x0][0x640] ;  /* 0x00019000ff167b82 */ /* 0x000e220000000a00 */
[--C-:B------:R-:W-:Y:S01]  /*0dc0*/  SHF.R.U64 R26, R6, R10, R7.reuse ;  /* 0x0000000a061a7219 */ /* 0x100fe20000001207 */
[----:B------:R-:W-:Y:S01]  /*0dd0*/  IMAD R20, R19, R20, R8 ;  /* 0x0000001413147224 */ /* 0x000fe200078e0208 */
[----:B------:R-:W-:Y:S01]  /*0de0*/  SHF.R.U32.HI R6, RZ, R10, R7 ;  /* 0x0000000aff067219 */ /* 0x000fe20000011607 */
[----:B------:R-:W-:Y:S01]  /*0df0*/  IMAD.MOV.U32 R19, RZ, RZ, 0x1 ;  /* 0x00000001ff137424 */ /* 0x000fe200078e00ff */
[----:B------:R-:W-:-:S03]  /*0e00*/  IADD3 R9, P1, RZ, -R26, RZ ;  /* 0x8000001aff097210 */ /* 0x000fc60007f3e0ff */
[----:B------:R-:W1:Y:S02]  /*0e10*/  LDC R12, c[0x0][0x618] ;  /* 0x00018600ff0c7b82 */ /* 0x000e640000000800 */
[----:B------:R-:W-:-:S04]  /*0e20*/  IMAD.X R7, RZ, RZ, ~R6, P1 ;  /* 0x000000ffff077224 */ /* 0x000fc800008e0e06 */
[-C--:B------:R-:W-:Y:S02]  /*0e30*/  IMAD R10, R7, R24.reuse, RZ ;  /* 0x00000018070a7224 */ /* 0x080fe400078e02ff */
[----:B------:R-:W2:Y:S01]  /*0e40*/  LDC R16, c[0x0][0x608] ;  /* 0x00018200ff107b82 */ /* 0x000ea20000000800 */
[----:B------:R-:W-:-:S04]  /*0e50*/  IMAD.WIDE.U32 R6, R9, R24, R2 ;  /* 0x0000001809067225 */ /* 0x000fc800078e0002 */
[----:B------:R-:W-:-:S03]  /*0e60*/  IMAD R9, R9, R25, R10 ;  /* 0x0000001909097224 */ /* 0x000fc600078e020a */
[----:B------:R-:W3:Y:S01]  /*0e70*/  LDC R18, c[0x0][0x658] ;  /* 0x00019600ff127b82 */ /* 0x000ee20000000800 */
[----:B------:R-:W-:Y:S01]  /*0e80*/  IMAD.IADD R7, R7, 0x1, R9 ;  /* 0x0000000107077824 */ /* 0x000fe200078e0209 */
[----:B0-----:R-:W-:Y:S01]  /*0e90*/  ISETP.NE.U32.AND P1, PT, R22, RZ, PT ;  /* 0x000000ff1600720c */ /* 0x001fe20003f25070 */
[----:B------:R-:W-:-:S03]  /*0ea0*/  IMAD.MOV.U32 R9, RZ, RZ, -0x1 ;  /* 0xffffffffff097424 */ /* 0x000fc600078e00ff */
[----:B------:R-:W-:Y:S02]  /*0eb0*/  ISETP.NE.AND.EX P1, PT, R23, RZ, PT, P1 ;  /* 0x000000ff1700720c */ /* 0x000fe40003f25310 */
[----:B------:R-:W0:Y:S01]  /*0ec0*/  LDC R17, c[0x0][0x600] ;  /* 0x00018000ff117b82 */ /* 0x000e220000000800 */
[-CC-:B-1----:R-:W-:Y:S02]  /*0ed0*/  SHF.R.U64 R14, R6, R12.reuse, R7.reuse ;  /* 0x0000000c060e7219 */ /* 0x182fe40000001207 */
[----:B------:R-:W-:-:S05]  /*0ee0*/  SHF.R.U32.HI R7, RZ, R12, R7 ;  /* 0x0000000cff077219 */ /* 0x000fca0000011607 */
[----:B------:R-:W1:Y:S01]  /*0ef0*/  LDC R21, c[0x0][0x648] ;  /* 0x00019200ff157b82 */ /* 0x000e620000000800 */
[-CC-:B--2---:R-:W-:Y:S02]  /*0f00*/  SHF.R.U64 R27, R14, R16.reuse, R7.reuse ;  /* 0x000000100e1b7219 */ /* 0x184fe40000001207 */
[----:B------:R-:W-:-:S05]  /*0f10*/  SHF.R.U32.HI R7, RZ, R16, R7 ;  /* 0x00000010ff077219 */ /* 0x000fca0000011607 */
[----:B------:R-:W2:Y:S01]  /*0f20*/  LDC R25, c[0x0][0x638] ;  /* 0x00018e00ff197b82 */ /* 0x000ea20000000800 */
[-C--:B---3--:R-:W-:Y:S02]  /*0f30*/  SHF.L.U32 R6, R9, R18.reuse, RZ ;  /* 0x0000001209067219 */ /* 0x088fe400000006ff */
[--C-:B------:R-:W-:Y:S02]  /*0f40*/  SHF.R.U64 R16, R27, R18, R7.reuse ;  /* 0x000000121b107219 */ /* 0x100fe40000001207 */
[----:B------:R-:W-:Y:S02]  /*0f50*/  LOP3.LUT R10, RZ, R6, RZ, 0x33, !PT ;  /* 0x00000006ff0a7212 */ /* 0x000fe400078e33ff */
[----:B------:R-:W-:Y:S01]  /*0f60*/  SHF.R.U32.HI R7, RZ, R18, R7 ;  /* 0x00000012ff077219 */ /* 0x000fe20000011607 */
[----:B------:R-:W3:Y:S01]  /*0f70*/  LDC R24, c[0x0][0x610] ;  /* 0x00018400ff187b82 */ /* 0x000ee20000000800 */
[----:B------:R-:W-:Y:S01]  /*0f80*/  IMAD.MOV.U32 R6, RZ, RZ, R16 ;  /* 0x000000ffff067224 */ /* 0x000fe200078e0010 */
[----:B------:R-:W-:Y:S06]  /*0f90*/  @!P1 BRA `(.L_x_11) ;  /* 0x0000000000289947 */ /* 0x000fec0003800000 */
[----:B------:R-:W4:Y:S02]  /*0fa0*/  LDC R13, c[0x0][0x64c] ;  /* 0x00019300ff0d7b82 */ /* 0x000f240000000800 */
[----:B----4-:R-:W-:-:S05]  /*0fb0*/  IADD3 R13, P1, R16, R13, RZ ;  /* 0x0000000d100d7210 */ /* 0x010fca0007f3e0ff */
        /* <DEDUP_REMOVED lines=8> */
.L_x_11:
[----:B-1----:R-:W-:Y:S01]  /*1040*/  SHF.R.U64 R8, R6, R21, R7 ;  /* 0x0000001506087219 */ /* 0x002fe20000001207 */
[----:B0-----:R-:W-:Y:S01]  /*1050*/  VIADD R9, R17, 0xffffffff ;  /* 0xffffffff11097836 */ /* 0x001fe20000000000 */
[----:B------:R-:W-:Y:S02]  /*1060*/  SHF.L.U32 R6, R19, R18, RZ ;  /* 0x0000001213067219 */ /* 0x000fe400000006ff */
[----:B------:R-:W-:Y:S01]  /*1070*/  LOP3.LUT R7, R27, R10, RZ, 0xc0, !PT ;  /* 0x0000000a1b077212 */ /* 0x000fe200078ec0ff */
[----:B------:R-:W-:Y:S01]  /*1080*/  IMAD.MOV R10, RZ, RZ, -R8 ;  /* 0x000000ffff0a7224 */ /* 0x000fe200078e0a08 */
[----:B------:R-:W-:Y:S02]  /*1090*/  SEL R11, R11, R20, !P3 ;  /* 0x000000140b0b7207 */ /* 0x000fe40005800000 */
[----:B------:R-:W-:Y:S01]  /*10a0*/  LOP3.LUT R9, R14, R9, RZ, 0xc0, !PT ;  /* 0x000000090e097212 */ /* 0x000fe200078ec0ff */
[----:B------:R-:W-:Y:S02]  /*10b0*/  IMAD R8, R6, R8, R7 ;  /* 0x0000000806087224 */ /* 0x000fe400078e0207 */
[----:B--2---:R-:W-:-:S02]  /*10c0*/  IMAD R6, R10, R25, R16 ;  /* 0x000000190a067224 */ /* 0x004fc400078e0210 */
[----:B---3--:R-:W-:Y:S02]  /*10d0*/  IMAD R11, R8, R24, R11 ;  /* 0x00000018080b7224 */ /* 0x008fe400078e020b */
[----:B------:R-:W-:Y:S02]  /*10e0*/  IMAD R6, R6, R17, R9 ;  /* 0x0000001106067224 */ /* 0x000fe400078e0209 */
[----:B------:R-:W-:-:S03]  /*10f0*/  IMAD.MOV.U32 R14, RZ, RZ, 0x1 ;  /* 0x00000001ff0e7424 */ /* 0x000fc600078e00ff */
[----:B------:R-:W-:Y:S02]  /*1100*/  SEL R10, R6, R11, !P3 ;  /* 0x0000000b060a7207 */ /* 0x000fe40005800000 */
[----:B------:R-:W-:Y:S01]  /*1110*/  SEL R7, R11, R6, !P3 ;  /* 0x000000060b077207 */ /* 0x000fe20005800000 */
[----:B------:R-:W-:-:S07]  /*1120*/  IMAD.MOV.U32 R6, RZ, RZ, R26 ;  /* 0x000000ffff067224 */ /* 0x000fce00078e001a */
.L_x_9:
[----:B------:R-:W-:-:S08]  /*1130*/  NOP ;  /* 0x0000000000007918 */ /* 0x000fd00000000000 */
[----:B------:R-:W0:Y:S02]  /*1140*/  USETMAXREG.TRY_ALLOC.CTAPOOL UP0, 0xe8 ;  /* 0x000000e8000079c8 */ /* 0x000e240008000600 */
[----:B0-----:R-:W-:-:S13]  /*1150*/  PLOP3.LUT P1, PT, PT, PT, UP0, 0x80, 0x0 ;  /* 0x000000000000781c */ /* 0x001fda0003f2f008 */
[----:B------:R-:W-:Y:S05]  /*1160*/  @!P1 BRA `(.L_x_9) ;  /* 0xfffffffc00f09947 */ /* 0x000fea000383ffff */
[----:B------:R-:W-:Y:S01]  /*1170*/  ULDC.64 UR4, c[0x0][0x598] ;  /* 0x0001660000047ab9 */ /* 0x000fe20000000a00 */
[----:B------:R-:W-:Y:S01]  /*1180*/  ULDC.64 UR18, c[0x0][0x208] ;  /* 0x0000820000127ab9 */ /* 0x000fe20000000a00 */
[----:B------:R-:W-:-:S04]  /*1190*/  ISETP.NE.U32.AND P1, PT, RZ, UR4, PT ;  /* 0x00000004ff007c0c */ /* 0x000fc8000bf25070 */
[----:B------:R-:W-:-:S13]  /*11a0*/  ISETP.NE.AND.EX P1, PT, RZ, UR5, PT, P1 ;  /* 0x00000005ff007c0c */ /* 0x000fda000bf25310 */
[----:B------:R-:W-:Y:S05]  /*11b0*/  @!P1 BRA `(.L_x_12) ;  /* 0x00000000001c9947 */ /* 0x000fea0003800000 */
[----:B------:R-:W0:Y:S02]  /*11c0*/  LDC.64 R8, c[0x0][0x598] ;  /* 0x00016600ff087b82 */ /* 0x000e240000000a00 */
[----:B0-----:R-:W2:Y:S02]  /*11d0*/  LDG.E.64 R8, desc[UR18][R8.64] ;  /* 0x0000001208087981 */ /* 0x001ea4000c1e1b00 */
[----:B--2---:R-:W-:-:S04]  /*11e0*/  ISETP.NE.U32.AND P1, PT, R8, RZ, PT ;  /* 0x000000ff0800720c */ /* 0x004fc80003f25070 */
[----:B------:R-:W-:-:S13]  /*11f0*/  ISETP.NE.AND.EX P1, PT, R9, RZ, PT, P1 ;  /* 0x000000ff0900720c */ /* 0x000fda0003f25310 */
[----:B------:R-:W-:Y:S05]  /*1200*/  @!P1 BRA `(.L_x_12) ;  /* 0x0000000000089947 */ /* 0x000fea0003800000 */
[----:B------:R0:W5:Y:S01]  /*1210*/  LD.E R8, desc[UR18][R8.64] ;  /* 0x0000001208087980 */ /* 0x000162000c101900 */
[----:B------:R-:W-:Y:S05]  /*1220*/  BRA `(.L_x_13) ;  /* 0x0000000000207947 */ /* 0x000fea0003800000 */
.L_x_12:
[----:B------:R-:W-:Y:S02]  /*1230*/  ULDC.64 UR4, c[0x0][0x588] ;  /* 0x0001620000047ab9 */ /* 0x000fe40000000a00 */
[----:B------:R-:W-:-:S04]  /*1240*/  ISETP.NE.U32.AND P1, PT, RZ, UR4, PT ;  /* 0x00000004ff007c0c */ /* 0x000fc8000bf25070 */
[----:B------:R-:W-:-:S13]  /*1250*/  ISETP.NE.AND.EX P1, PT, RZ, UR5, PT, P1 ;  /* 0x00000005ff007c0c */ /* 0x000fda000bf25310 */
[----:B------:R-:W-:Y:S05]  /*1260*/  @!P1 BRA `(.L_x_14) ;  /* 0x00000000000c9947 */ /* 0x000fea0003800000 */
[----:B------:R-:W0:Y:S02]  /*1270*/  LDC.64 R8, c[0x0][0x588] ;  /* 0x00016200ff087b82 */ /* 0x000e240000000a00 */
[----:B0-----:R1:W5:Y:S01]  /*1280*/  LDG.E R8, desc[UR18][R8.64] ;  /* 0x0000001208087981 */ /* 0x001362000c1e1900 */
[----:B------:R-:W-:Y:S05]  /*1290*/  BRA `(.L_x_13) ;  /* 0x0000000000047947 */ /* 0x000fea0003800000 */
.L_x_14:
[----:B------:R-:W2:Y:S02]  /*12a0*/  LDC R8, c[0x0][0x580] ;  /* 0x00016000ff087b82 */ /* 0x000ea40000000800 */
.L_x_13:
[----:B------:R-:W-:Y:S02]  /*12b0*/  ULDC.64 UR4, c[0x0][0x5a0] ;  /* 0x0001680000047ab9 */ /* 0x000fe40000000a00 */
[----:B------:R-:W-:-:S04]  /*12c0*/  ISETP.NE.U32.AND P1, PT, RZ, UR4, PT ;  /* 0x00000004ff007c0c */ /* 0x000fc8000bf25070 */
[----:B------:R-:W-:-:S13]  /*12d0*/  ISETP.NE.AND.EX P1, PT, RZ, UR5, PT, P1 ;  /* 0x00000005ff007c0c */ /* 0x000fda000bf25310 */
[----:B------:R-:W-:Y:S05]  /*12e0*/  @!P1 BRA `(.L_x_15) ;  /* 0x00000000001c9947 */ /* 0x000fea0003800000 */
[----:B------:R-:W3:Y:S02]  /*12f0*/  LDC.64 R12, c[0x0][0x5a0] ;  /* 0x00016800ff0c7b82 */ /* 0x000ee40000000a00 */
[----:B---3--:R-:W3:Y:S02]  /*1300*/  LDG.E.64 R12, desc[UR18][R12.64] ;  /* 0x000000120c0c7981 */ /* 0x008ee4000c1e1b00 */
[----:B---3--:R-:W-:-:S04]  /*1310*/  ISETP.NE.U32.AND P1, PT, R12, RZ, PT ;  /* 0x000000ff0c00720c */ /* 0x008fc80003f25070 */
[----:B------:R-:W-:-:S13]  /*1320*/  ISETP.NE.AND.EX P1, PT, R13, RZ, PT, P1 ;  /* 0x000000ff0d00720c */ /* 0x000fda0003f25310 */
[----:B------:R-:W-:Y:S05]  /*1330*/  @!P1 BRA `(.L_x_15) ;  /* 0x0000000000089947 */ /* 0x000fea0003800000 */
[----:B01----:R0:W5:Y:S01]  /*1340*/  LD.E R9, desc[UR18][R12.64] ;  /* 0x000000120c097980 */ /* 0x003162000c101900 */
[----:B------:R-:W-:Y:S05]  /*1350*/  BRA `(.L_x_16) ;  /* 0x0000000000207947 */ /* 0x000fea0003800000 */
.L_x_15:
[----:B------:R-:W-:Y:S02]  /*1360*/  ULDC.64 UR4, c[0x0][0x590] ;  /* 0x0001640000047ab9 */ /* 0x000fe40000000a00 */
[----:B------:R-:W-:-:S04]  /*1370*/  ISETP.NE.U32.AND P1, PT, RZ, UR4, PT ;  /* 0x00000004ff007c0c */ /* 0x000fc8000bf25070 */
[----:B------:R-:W-:-:S13]  /*1380*/  ISETP.NE.AND.EX P1, PT, RZ, UR5, PT, P1 ;  /* 0x00000005ff007c0c */ /* 0x000fda000bf25310 */
[----:B------:R-:W-:Y:S05]  /*1390*/  @!P1 BRA `(.L_x_17) ;  /* 0x00000000000c9947 */ /* 0x000fea0003800000 */
[----:B------:R-:W0:Y:S02]  /*13a0*/  LDC.64 R12, c[0x0][0x590] ;  /* 0x00016400ff0c7b82 */ /* 0x000e240000000a00 */
[----:B01----:R1:W5:Y:S01]  /*13b0*/  LDG.E R9, desc[UR18][R12.64] ;  /* 0x000000120c097981 */ /* 0x003362000c1e1900 */
[----:B------:R-:W-:Y:S05]  /*13c0*/  BRA `(.L_x_16) ;  /* 0x0000000000047947 */ /* 0x000fea0003800000 */
.L_x_17:
[----:B01----:R-:W3:Y:S02]  /*13d0*/  LDC R9, c[0x0][0x584] ;  /* 0x00016100ff097b82 */ /* 0x003ee40000000800 */
.L_x_16:
[----:B------:R-:W-:-:S13]  /*13e0*/  LOP3.LUT P1, RZ, R14, 0xff, RZ, 0xc0, !PT ;  /* 0x000000ff0eff7812 */ /* 0x000fda000782c0ff */
[----:B------:R-:W-:Y:S05]  /*13f0*/  @!P1 EXIT ;  /* 0x000000000000994d */ /* 0x000fea0003800000 */
[----:B------:R-:W-:Y:S01]  /*1400*/  ULDC UR4, c[0x0][0x28c] ;  /* 0x0000a30000047ab9 */ /* 0x000fe20000000800 */
[----:B------:R-:W-:Y:S01]  /*1410*/  LOP3.LUT R143, R4, 0x1, RZ, 0xfc, !PT ;  /* 0x00000001048f7812 */ /* 0x000fe200078efcff */
[----:B------:R-:W-:-:S04]  /*1420*/  UIADD3 UR4, UR4, 0x1f, URZ ;  /* 0x0000001f04047890 */ /* 0x000fc8000fffe03f */
[----:B------:R-:W-:-:S04]  /*1430*/  USHF.R.S32.HI UR5, URZ, 0x1f, UR4 ;  /* 0x0000001f3f057899 */ /* 0x000fc80008011404 */
[----:B------:R-:W-:-:S03]  /*1440*/  ULEA.HI UR5, UR5, UR4, URZ, 0x5 ;  /* 0x0000000405057291 */ /* 0x000fc6000f8f283f */
[----:B------:R-:W-:Y:S01]  /*1450*/  UMOV UR4, URZ ;  /* 0x0000003f00047c82 */ /* 0x000fe20008000000 */
[----:B------:R-:W-:-:S03]  /*1460*/  USHF.R.S32.HI UR9, URZ, 0x5, UR5 ;  /* 0x000000053f097899 */ /* 0x000fc60008011405 */
[----:B------:R-:W-:-:S09]  /*1470*/  UMOV UR5, URZ ;  /* 0x0000003f00057c82 */ /* 0x000fd20008000000 */
.L_x_172:
[----:B------:R-:W-:Y:S01]  /*1480*/  LOP3.LUT R11, R0, 0x80, RZ, 0xc0, !PT ;  /* 0x00000080000b7812 */ /* 0x000fe200078ec0ff */
[----:B------:R-:W4:Y:S01]  /*1490*/  S2UR UR13, SR_CgaCtaId ;  /* 0x00000000000d79c3 */ /* 0x000f220000008800 */
[----:B------:R-:W-:Y:S01]  /*14a0*/  UMOV UR12, 0x400 ;  /* 0x00000400000c7882 */ /* 0x000fe20000000000 */
[----:B------:R-:W-:Y:S01]  /*14b0*/  UMOV UR6, URZ ;  /* 0x0000003f00067c82 */ /* 0x000fe20008000000 */
[----:B------:R-:W-:Y:S01]  /*14c0*/  SHF.R.U32.HI R11, RZ, 0x7, R11 ;  /* 0x00000007ff0b7819 */ /* 0x000fe2000001160b */
[----:B------:R-:W-:Y:S01]  /*14d0*/  UMOV UR7, URZ ;  /* 0x0000003f00077c82 */ /* 0x000fe20008000000 */
[----:B------:R-:W-:Y:S01]  /*14e0*/  UMOV UR16, UR5 ;  /* 0x0000000500107c82 */ /* 0x000fe20008000000 */
[----:B------:R-:W-:Y:S02]  /*14f0*/  CS2R R16, SRZ ;  /* 0x0000000000107805 */ /* 0x000fe4000001ff00 */
[----:B------:R-:W-:Y:S01]  /*1500*/  CS2R R14, SRZ ;  /* 0x00000000000e7805 */ /* 0x000fe2000001ff00 */
[----:B01----:R-:W0:Y:S01]  /*1510*/  LDC R12, c[0x0][0x28c] ;  /* 0x0000a300ff0c7b82 */ /* 0x003e220000000800 */
[----:B------:R-:W1:Y:S01]  /*1520*/  SHFL.IDX PT, R11, R11, RZ, 0x1f ;  /* 0x00001fff0b0b7589 */ /* 0x000e6200000e0000 */
[----:B------:R-:W-:-:S02]  /*1530*/  CS2R R18, SRZ ;  /* 0x0000000000127805 */ /* 0x000fc4000001ff00 */
[----:B------:R-:W-:Y:S02]  /*1540*/  CS2R R20, SRZ ;  /* 0x0000000000147805 */ /* 0x000fe4000001ff00 */
[----:B------:R-:W-:Y:S02]  /*1550*/  CS2R R22, SRZ ;  /* 0x0000000000167805 */ /* 0x000fe4000001ff00 */
[----:B------:R-:W-:Y:S02]  /*1560*/  CS2R R88, SRZ ;  /* 0x0000000000587805 */ /* 0x000fe4000001ff00 */
[----:B------:R-:W-:Y:S02]  /*1570*/  CS2R R90, SRZ ;  /* 0x00000000005a7805 */ /* 0x000fe4000001ff00 */
[----:B------:R-:W-:Y:S02]  /*1580*/  CS2R R92, SRZ ;  /* 0x00000000005c7805 */ /* 0x000fe4000001ff00 */
        /* <DEDUP_REMOVED lines=16> */
[----:B0-----:R-:W-:Y:S02]  /*1690*/  ISETP.GE.AND P1, PT, R12, 0x1, PT ;  /* 0x000000010c00780c */ /* 0x001fe40003f26270 */
[----:B------:R-:W-:Y:S02]  /*16a0*/  CS2R R126, SRZ ;  /* 0x00000000007e7805 */ /* 0x000fe4000001ff00 */
[----:B-1----:R-:W-:-:S02]  /*16b0*/  R2UR UR8, R11 ;  /* 0x000000000b0872ca */ /* 0x002fc400000e0000 */
[----:B------:R-:W-:Y:S02]  /*16c0*/  CS2R R128, SRZ ;  /* 0x0000000000807805 */ /* 0x000fe4000001ff00 */
[----:B------:R-:W-:Y:S02]  /*16d0*/  CS2R R130, SRZ ;  /* 0x0000000000827805 */ /* 0x000fe4000001ff00 */
[----:B------:R-:W-:Y:S02]  /*16e0*/  CS2R R132, SRZ ;  /* 0x0000000000847805 */ /* 0x000fe4000001ff00 */
[----:B------:R-:W-:Y:S02]  /*16f0*/  CS2R R134, SRZ ;  /* 0x0000000000867805 */ /* 0x000fe4000001ff00 */
[----:B------:R-:W-:Y:S02]  /*1700*/  CS2R R136, SRZ ;  /* 0x0000000000887805 */ /* 0x000fe4000001ff00 */
[----:B------:R-:W-:-:S02]  /*1710*/  CS2R R138, SRZ ;  /* 0x00000000008a7805 */ /* 0x000fc4000001ff00 */
[----:B------:R-:W-:Y:S01]  /*1720*/  CS2R R140, SRZ ;  /* 0x00000000008c7805 */ /* 0x000fe2000001ff00 */
[----:B------:R-:W-:Y:S01]  /*1730*/  IMAD.U32 R144, RZ, RZ, UR4 ;  /* 0x00000004ff907e24 */ /* 0x000fe2000f8e00ff */
[----:B--23--:R-:W-:Y:S02]  /*1740*/  CS2R R24, SRZ ;  /* 0x0000000000187805 */ /* 0x00cfe4000001ff00 */
[----:B------:R-:W-:Y:S02]  /*1750*/  CS2R R26, SRZ ;  /* 0x00000000001a7805 */ /* 0x000fe4000001ff00 */
[----:B------:R-:W-:Y:S02]  /*1760*/  CS2R R28, SRZ ;  /* 0x00000000001c7805 */ /* 0x000fe4000001ff00 */
[----:B------:R-:W-:Y:S01]  /*1770*/  CS2R R30, SRZ ;  /* 0x00000000001e7805 */ /* 0x000fe2000001ff00 */
[----:B------:R-:W-:Y:S01]  /*1780*/  ULEA.HI UR10, UR8, UR8, URZ, 0x1 ;  /* 0x00000008080a7291 */ /* 0x000fe2000f8f083f */
[----:B------:R-:W-:-:S02]  /*1790*/  CS2R R32, SRZ ;  /* 0x0000000000207805 */ /* 0x000fc4000001ff00 */
[----:B------:R-:W-:Y:S02]  /*17a0*/  CS2R R34, SRZ ;  /* 0x0000000000227805 */ /* 0x000fe4000001ff00 */
[----:B------:R-:W-:Y:S01]  /*17b0*/  CS2R R36, SRZ ;  /* 0x0000000000247805 */ /* 0x000fe2000001ff00 */
[----:B------:R-:W-:Y:S01]  /*17c0*/  ULOP3.LUT UR11, UR10, 0x1ffffe, URZ, 0xc0, !UPT ;  /* 0x001ffffe0a0b7892 */ /* 0x000fe2000f8ec03f */
[----:B------:R-:W-:Y:S01]  /*17d0*/  CS2R R38, SRZ ;  /* 0x0000000000267805 */ /* 0x000fe2000001ff00 */
[----:B----4-:R-:W-:Y:S01]  /*17e0*/  ULEA UR10, UR13, UR12, 0x18 ;  /* 0x0000000c0d0a7291 */ /* 0x010fe2000f8ec03f */
[----:B------:R-:W-:Y:S01]  /*17f0*/  CS2R R40, SRZ ;  /* 0x0000000000287805 */ /* 0x000fe2000001ff00 */
[----:B------:R-:W-:Y:S01]  /*1800*/  UIADD3 UR11, UR8, -UR11, URZ ;  /* 0x8000000b080b7290 */ /* 0x000fe2000fffe03f */
[----:B------:R-:W-:Y:S02]  /*1810*/  CS2R R42, SRZ ;  /* 0x00000000002a7805 */ /* 0x000fe4000001ff00 */
[----:B------:R-:W-:Y:S01]  /*1820*/  CS2R R44, SRZ ;  /* 0x00000000002c7805 */ /* 0x000fe2000001ff00 */
[----:B------:R-:W-:Y:S01]  /*1830*/  UMOV UR8, URZ ;  /* 0x0000003f00087c82 */ /* 0x000fe20008000000 */
[----:B------:R-:W-:Y:S01]  /*1840*/  ULEA UR11, UR11, UR10, 0xb ;  /* 0x0000000a0b0b7291 */ /* 0x000fe2000f8e583f */
[----:B------:R-:W-:-:S02]  /*1850*/  CS2R R46, SRZ ;  /* 0x00000000002e7805 */ /* 0x000fc4000001ff00 */
[----:B------:R-:W-:Y:S02]  /*1860*/  CS2R R48, SRZ ;  /* 0x0000000000307805 */ /* 0x000fe4000001ff00 */
[----:B------:R-:W-:Y:S01]  /*1870*/  CS2R R50, SRZ ;  /* 0x0000000000327805 */ /* 0x000fe2000001ff00 */
[----:B------:R-:W-:Y:S01]  /*1880*/  UIADD3 UR11, UR11, 0x280, URZ ;  /* 0x000002800b0b7890 */ /* 0x000fe2000fffe03f */
[----:B------:R-:W-:Y:S02]  /*1890*/  CS2R R52, SRZ ;  /* 0x0000000000347805 */ /* 0x000fe4000001ff00 */
[----:B------:R-:W-:Y:S02]  /*18a0*/  CS2R R54, SRZ ;  /* 0x0000000000367805 */ /* 0x000fe4000001ff00 */
[----:B------:R-:W-:Y:S01]  /*18b0*/  CS2R R56, SRZ ;  /* 0x0000000000387805 */ /* 0x000fe2000001ff00 */
[----:B------:R-:W-:Y:S01]  /*18c0*/  USHF.R.U32.HI UR11, URZ, 0x4, UR11 ;  /* 0x000000043f0b7899 */ /* 0x000fe2000801160b */
[----:B------:R-:W-:-:S02]  /*18d0*/  CS2R R58, SRZ ;  /* 0x00000000003a7805 */ /* 0x000fc4000001ff00 */
[----:B------:R-:W-:Y:S02]  /*18e0*/  CS2R R60, SRZ ;  /* 0x00000000003c7805 */ /* 0x000fe4000001ff00 */
[----:B------:R-:W-:Y:S01]  /*18f0*/  CS2R R62, SRZ ;  /* 0x00000000003e7805 */ /* 0x000fe2000001ff00 */
[----:B------:R-:W-:Y:S01]  /*1900*/  ULOP3.LUT UR11, UR11, 0x3fff, URZ, 0xc0, !UPT ;  /* 0x00003fff0b0b7892 */ /* 0x000fe2000f8ec03f */
        /* <DEDUP_REMOVED lines=11> */
[----:B------:R-:W-:Y:S01]  /*19c0*/  CS2R R86, SRZ ;  /* 0x0000000000567805 */ /* 0x000fe2000001ff00 */
[----:B------:R-:W-:Y:S06]  /*19d0*/  @!P1 BRA `(.L_x_18) ;  /* 0x0000000800189947 */ /* 0x000fec0003800000 */
[----:B------:R-:W-:-:S13]  /*19e0*/  ISETP.NE.AND P2, PT, R143, 0x3, PT ;  /* 0x000000038f00780c */ /* 0x000fda0003f45270 */
[----:B------:R-:W-:Y:S05]  /*19f0*/  @!P2 BRA `(.L_x_19) ;  /* 0x000000000004a947 */ /* 0x000fea0003800000 */
[----:B------:R-:W-:Y:S01]  /*1a00*/  BPT.TRAP 0x1 ;  /* 0x000000040000795c */ /* 0x000fe20000300000 */
.L_x_19:
[----:B------:R-:W-:Y:S01]  /*1a10*/  ULEA UR6, UR5, UR10, 0x3 ;  /* 0x0000000a05067291 */ /* 0x000fe2000f8e183f */
[----:B------:R-:W-:-:S05]  /*1a20*/  IMAD.U32 R11, RZ, RZ, UR4 ;  /* 0x00000004ff0b7e24 */ /* 0x000fca000f8e00ff */
[----:B------:R-:W-:-:S04]  /*1a30*/  SHF.L.U32 R11, R11, 0x1f, RZ ;  /* 0x0000001f0b0b7819 */ /* 0x000fc800000006ff */
[----:B------:R0:W1:Y:S01]  /*1a40*/  SYNCS.PHASECHK.TRANS64.TRYWAIT P1, [UR6], R11 ;  /* 0x0000000bff0075a7 */ /* 0x0000620008020146 */
[----:B------:R-:W-:Y:S05]  /*1a50*/  @!P2 BRA `(.L_x_20) ;  /* 0x000000000004a947 */ /* 0x000fea0003800000 */
[----:B------:R-:W-:Y:S01]  /*1a60*/  BPT.TRAP 0x1 ;  /* 0x000000040000795c */ /* 0x000fe20000300000 */
.L_x_20:
[----:B-1----:R-:W-:Y:S05]  /*1a70*/  @P1 BRA `(.L_x_21) ;  /* 0x0000000000081947 */ /* 0x002fea0003800000 */
[----:B------:R-:W1:Y:S02]  /*1a80*/  SYNCS.PHASECHK.TRANS64.TRYWAIT P1, [UR6], R11 ;  /* 0x0000000bff0075a7 */ /* 0x000e640008020146 */
[----:B-1----:R-:W-:Y:S05]  /*1a90*/  @!P1 BRA `(.L_x_22) ;  /* 0x0000008800149947 */ /* 0x002fea0003800000 */
.L_x_21:
[----:B------:R-:W-:Y:S01]  /*1aa0*/  UIADD3 UR6, UR10, 0x1c280, URZ ;  /* 0x0001c2800a067890 */ /* 0x000fe2000fffe03f */
[----:B------:R-:W-:Y:S01]  /*1ab0*/  WARPGROUP.ARRIVE ;  /* 0x00000000000079c5 */ /* 0x000fe20000000000 */
[----:B------:R-:W-:Y:S01]  /*1ac0*/  ULDC UR7, c[0x0][0x50c] ;  /* 0x0001430000077ab9 */ /* 0x000fe20000000800 */
[----:B------:R-:W-:Y:S01]  /*1ad0*/  ULOP3.LUT UR12, UR11, 0x10000, URZ, 0xfc, !UPT ;  /* 0x000100000b0c7892 */ /* 0x000fe2000f8efc3f */
[----:B------:R-:W-:Y:S01]  /*1ae0*/  CS2R R16, SRZ ;  /* 0x0000000000107805 */ /* 0x000fe2000001ff00 */
[----:B------:R-:W-:Y:S01]  /*1af0*/  UISETP.NE.AND UP0, UPT, UR7, 0x1, UPT ;  /* 0x000000010700788c */ /* 0x000fe2000bf05270 */
[----:B------:R-:W-:Y:S01]  /*1b00*/  CS2R R14, SRZ ;  /* 0x00000000000e7805 */ /* 0x000fe2000001ff00 */
[----:B------:R-:W-:Y:S01]  /*1b10*/  USHF.R.U32.HI UR6, URZ, 0x4, UR6 ;  /* 0x000000043f067899 */ /* 0x000fe20008011606 */
[----:B------:R-:W-:Y:S01]  /*1b20*/  CS2R R18, SRZ ;  /* 0x0000000000127805 */ /* 0x000fe2000001ff00 */
[----:B------:R-:W-:Y:S01]  /*1b30*/  USEL UR7, URZ, 0x1, UP0 ;  /* 0x000000013f077887 */ /* 0x000fe20008000000 */
[----:B------:R-:W-:Y:S01]  /*1b40*/  CS2R R20, SRZ ;  /* 0x0000000000147805 */ /* 0x000fe2000001ff00 */
[----:B------:R-:W-:Y:S01]  /*1b50*/  ULOP3.LUT UR6, UR6, 0x3fff, URZ, 0xc0, !UPT ;  /* 0x00003fff06067892 */ /* 0x000fe2000f8ec03f */
[----:B------:R-:W-:Y:S01]  /*1b60*/  CS2R R22, SRZ ;  /* 0x0000000000167805 */ /* 0x000fe2000001ff00 */
[----:B------:R-:W-:Y:S01]  /*1b70*/  ULEA UR12, UR5, UR12, 0x8 ;  /* 0x0000000c050c7291 */ /* 0x000fe2000f8e403f */
[----:B------:R-:W-:Y:S01]  /*1b80*/  CS2R R88, SRZ ;  /* 0x0000000000587805 */ /* 0x000fe2000001ff00 */
[----:B------:R-:W-:Y:S01]  /*1b90*/  ULOP3.LUT UR6, UR6, 0x10000, URZ, 0xfc, !UPT ;  /* 0x0001000006067892 */ /* 0x000fe2000f8efc3f */
[----:B------:R-:W-:Y:S01]  /*1ba0*/  ISETP.NE.AND P1, PT, RZ, UR7, PT ;  /* 0x00000007ff007c0c */ /* 0x000fe2000bf25270 */
[----:B------:R-:W-:Y:S01]  /*1bb0*/  UMOV UR13, 0xc0000010 ;  /* 0xc0000010000d7882 */ /* 0x000fe20000000000 */
[----:B------:R-:W-:Y:S01]  /*1bc0*/  UMOV UR15, 0xc0000010 ;  /* 0xc0000010000f7882 */ /* 0x000fe20000000000 */
[----:B------:R-:W-:Y:S01]  /*1bd0*/  ULEA UR14, UR5, UR6, 0x8 ;  /* 0x00000006050e7291 */ /* 0x000fe2000f8e403f */
[----:B------:R-:W-:-:S02]  /*1be0*/  CS2R R90, SRZ ;  /* 0x00000000005a7805 */ /* 0x000fc4000001ff00 */
[----:B------:R-:W-:Y:S01]  /*1bf0*/  CS2R R92, SRZ ;  /* 0x00000000005c7805 */ /* 0x000fe2000001ff00 */
[----:B------:R-:W-:Y:S01]  /*1c00*/  UMOV UR6, 0x1 ;  /* 0x0000000100067882 */ /* 0x000fe20000000000 */
[----:B------:R-:W-:Y:S02]  /*1c10*/  CS2R R94, SRZ ;  /* 0x00000000005e7805 */ /* 0x000fe4000001ff00 */
[----:B------:R-:W-:Y:S02]  /*1c20*/  CS2R R96, SRZ ;  /* 0x0000000000607805 */ /* 0x000fe4000001ff00 */
[----:B------:R-:W-:Y:S02]  /*1c30*/  CS2R R98, SRZ ;  /* 0x0000000000627805 */ /* 0x000fe4000001ff00 */
[----:B------:R-:W-:Y:S02]  /*1c40*/  CS2R R100, SRZ ;  /* 0x0000000000647805 */ /* 0x000fe4000001ff00 */
[----:B------:R-:W-:Y:S01]  /*1c50*/  CS2R R102, SRZ ;  /* 0x0000000000667805 */ /* 0x000fe2000001ff00 */
[----:B------:R-:W-:Y:S01]  /*1c60*/  QGMMA.64x128x32.F32.E5M2.E5M2 R24, gdesc[UR12], RZ, !UPT, gsb0 ;  /* 0x01e000000c1879f3 */ /* 0x000fe2000c0038ff */
        /* <DEDUP_REMOVED lines=18> */
[----:B------:R-:W-:Y:S01]  /*1d90*/  CS2R R140, SRZ ;  /* 0x00000000008c7805 */ /* 0x000fe2000001ff00 */
[----:B------:R-:W-:Y:S06]  /*1da0*/  @!P1 BRA `(.L_x_23) ;  /* 0x0000000400089947 */ /* 0x000fec0003800000 */
[----:B------:R-:W-:Y:S02]  /*1db0*/  WARPGROUP.DEPBAR.LE gsb0, 0x0 ;  /* 0x00008000000079c5 */ /* 0x000fe40000010000 */
[----:B------:R-:W-:-:S01]  /*1dc0*/  FADD R141, RZ, R24 ;  /* 0x00000018ff8d7221 */ /* 0x000fc20000000000 */
[----:B------:R-:W-:Y:S01]  /*1dd0*/  FADD R140, RZ, R25 ;  /* 0x00000019ff8c7221 */ /* 0x000fe20000000000 */
        /* <DEDUP_REMOVED lines=62> */
[----:B------:R-:W-:-:S06]  /*21c0*/  UMOV UR6, URZ ;  /* 0x0000003f00067c82 */ /* 0x000fcc0008000000 */
.L_x_23:
[----:B------:R-:W-:-:S04]  /*21d0*/  UIADD3 UR16, UR5, 0x1, URZ ;  /* 0x0000000105107890 */ /* 0x000fc8000fffe03f */
[----:B------:R-:W-:-:S04]  /*21e0*/  UISETP.NE.AND UP0, UPT, UR16, 0x1c, UPT ;  /* 0x0000001c1000788c */ /* 0x000fc8000bf05270 */
[----:B------:R-:W-:Y:S02]  /*21f0*/  USEL UR8, URZ, 0x1, UP0 ;  /* 0x000000013f087887 */ /* 0x000fe40008000000 */
[----:B------:R-:W-:Y:S02]  /*2200*/  USEL UR16, UR16, URZ, UP0 ;  /* 0x0000003f10107287 */ /* 0x000fe40008000000 */
[----:B------:R-:W-:-:S06]  /*2210*/  ULOP3.LUT UR8, UR4, UR8, URZ, 0x3c, !UPT ;  /* 0x0000000804087292 */ /* 0x000fcc000f8e3c3f */
[----:B------:R-:W-:Y:S01]  /*2220*/  IMAD.U32 R144, RZ, RZ, UR8 ;  /* 0x00000008ff907e24 */ /* 0x000fe2000f8e00ff */
[----:B------:R-:W-:-:S06]  /*2230*/  UMOV UR8, 0x1 ;  /* 0x0000000100087882 */ /* 0x000fcc0000000000 */
.L_x_18:
[----:B------:R-:W-:-:S04]  /*2240*/  UISETP.LT.AND UP0, UPT, UR9, 0x1, UPT ;  /* 0x000000010900788c */ /* 0x000fc8000bf01270 */
[----:B------:R-:W-:-:S04]  /*2250*/  USEL UR12, UR9, 0x1, UP0 ;  /* 0x00000001090c7887 */ /* 0x000fc80008000000 */
[----:B------:R-:W-:-:S04]  /*2260*/  UIADD3 UR12, UR9, -UR12, URZ ;  /* 0x8000000c090c7290 */ /* 0x000fc8000fffe03f */
[----:B------:R-:W-:-:S06]  /*2270*/  UISETP.GE.AND UP0, UPT, UR12, 0x1, UPT ;  /* 0x000000010c00788c */ /* 0x000fcc000bf06270 */
[----:B------:R-:W-:-:S13]  /*2280*/  PLOP3.LUT P1, PT, PT, PT, UP0, 0x80, 0x0 ;  /* 0x000000000000781c */ /* 0x000fda0003f2f008 */
[----:B------:R-:W-:Y:S05]  /*2290*/  @!P1 BRA `(.L_x_24) ;  /* 0x0000000400f09947 */ /* 0x000fea0003800000 */
[----:B01----:R-:W-:Y:S01]  /*22a0*/  IMAD.U32 R11, RZ, RZ, UR12 ;  /* 0x0000000cff0b7e24 */ /* 0x003fe2000f8e00ff */
[----:B------:R-:W-:Y:S01]  /*22b0*/  ULDC UR17, c[0x0][0x50c] ;  /* 0x0001430000117ab9 */ /* 0x000fe20000000800 */
[----:B------:R-:W-:-:S07]  /*22c0*/  IMAD.U32 R12, RZ, RZ, UR5 ;  /* 0x00000005ff0c7e24 */ /* 0x000fce000f8e00ff */
.L_x_32:
[----:B------:R-:W-:-:S13]  /*22d0*/  ISETP.NE.AND P2, PT, R143, 0x3, PT ;  /* 0x000000038f00780c */ /* 0x000fda0003f45270 */
[----:B0-----:R-:W-:Y:S05]  /*22e0*/  @!P2 BRA `(.L_x_25) ;  /* 0x000000000004a947 */ /* 0x001fea0003800000 */
[----:B------:R-:W-:Y:S01]  /*22f0*/  BPT.TRAP 0x1 ;  /* 0x000000040000795c */ /* 0x000fe20000300000 */
.L_x_25:
[----:B------:R-:W0:Y:S01]  /*2300*/  S2UR UR12, SR_CgaCtaId ;  /* 0x00000000000c79c3 */ /* 0x000e220000008800 */
[----:B------:R-:W-:Y:S01]  /*2310*/  UMOV UR10, 0x400 ;  /* 0x00000400000a7882 */ /* 0x000fe20000000000 */
[----:B------:R-:W-:Y:S01]  /*2320*/  SHF.L.U32 R13, R144, 0x1f, RZ ;  /* 0x0000001f900d7819 */ /* 0x000fe200000006ff */
[----:B0-----:R-:W-:-:S04]  /*2330*/  ULEA UR10, UR12, UR10, 0x18 ;  /* 0x0000000a0c0a7291 */ /* 0x001fc8000f8ec03f */
[----:B------:R-:W-:-:S09]  /*2340*/  ULEA UR12, UR16, UR10, 0x3 ;  /* 0x0000000a100c7291 */ /* 0x000fd2000f8e183f */
[----:B------:R0:W1:Y:S01]  /*2350*/  SYNCS.PHASECHK.TRANS64.TRYWAIT P1, [UR12], R13 ;  /* 0x0000000dff0075a7 */ /* 0x000062000802014c */
[----:B------:R-:W-:Y:S05]  /*2360*/  @!P2 BRA `(.L_x_26) ;  /* 0x000000000004a947 */ /* 0x000fea0003800000 */
[----:B------:R-:W-:Y:S01]  /*2370*/  BPT.TRAP 0x1 ;  /* 0x000000040000795c */ /* 0x000fe20000300000 */
.L_x_26:
[----:B-1----:R-:W-:Y:S05]  /*2380*/  @P1 BRA `(.L_x_27) ;  /* 0x0000000000081947 */ /* 0x002fea0003800000 */
[----:B------:R-:W1:Y:S02]  /*2390*/  SYNCS.PHASECHK.TRANS64.TRYWAIT P1, [UR12], R13 ;  /* 0x0000000dff0075a7 */ /* 0x000e64000802014c */
[----:B-1----:R-:W-:Y:S05]  /*23a0*/  @!P1 BRA `(.L_x_28) ;  /* 0x0000007c00e89947 */ /* 0x002fea0003800000 */
.L_x_27:
[----:B------:R-:W-:Y:S01]  /*23b0*/  UIADD3 UR12, UR10, 0x1c280, URZ ;  /* 0x0001c2800a0c7890 */ /* 0x000fe2000fffe03f */
[----:B------:R-:W-:Y:S01]  /*23c0*/  WARPGROUP.ARRIVE ;  /* 0x00000000000079c5 */ /* 0x000fe20000000000 */
[----:B------:R-:W-:Y:S02]  /*23d0*/  UISETP.NE.AND UP0, UPT, UR7, URZ, UPT ;  /* 0x0000003f0700728c */ /* 0x000fe4000bf05270 */
[----:B------:R-:W-:Y:S02]  /*23e0*/  USHF.R.U32.HI UR12, URZ, 0x4, UR12 ;  /* 0x000000043f0c7899 */ /* 0x000fe4000801160c */
[----:B------:R-:W-:Y:S02]  /*23f0*/  USEL UR8, UR8, URZ, !UP0 ;  /* 0x0000003f08087287 */ /* 0x000fe4000c000000 */
[----:B------:R-:W-:Y:S02]  /*2400*/  ULOP3.LUT UR7, UR12, 0x3fff, URZ, 0xc0, !UPT ;  /* 0x00003fff0c077892 */ /* 0x000fe4000f8ec03f */
[----:B------:R-:W-:-:S02]  /*2410*/  ULOP3.LUT UR12, UR11, 0x10000, URZ, 0xfc, !UPT ;  /* 0x000100000b0c7892 */ /* 0x000fc4000f8efc3f */
[----:B------:R-:W-:Y:S02]  /*2420*/  ULOP3.LUT UR7, UR7, 0x10000, URZ, 0xfc, !UPT ;  /* 0x0001000007077892 */ /* 0x000fe4000f8efc3f */
[----:B------:R-:W-:Y:S02]  /*2430*/  UISETP.NE.U32.AND UP0, UPT, UR8, URZ, UPT ;  /* 0x0000003f0800728c */ /* 0x000fe4000bf05070 */
[----:B------:R-:W-:Y:S02]  /*2440*/  ULEA UR12, UR16, UR12, 0x8 ;  /* 0x0000000c100c7291 */ /* 0x000fe4000f8e403f */
[----:B------:R-:W-:Y:S01]  /*2450*/  ULEA UR14, UR16, UR7, 0x8 ;  /* 0x00000007100e7291 */ /* 0x000fe2000f8e403f */
[----:B------:R-:W-:Y:S01]  /*2460*/  UMOV UR13, 0xc0000010 ;  /* 0xc0000010000d7882 */ /* 0x000fe20000000000 */
[----:B------:R-:W-:Y:S01]  /*2470*/  UMOV UR15, 0xc0000010 ;  /* 0xc0000010000f7882 */ /* 0x000fe20000000000 */
[----:B------:R-:W-:-:S06]  /*2480*/  UIADD3 UR6, UR6, 0x1, URZ ;  /* 0x0000000106067890 */ /* 0x000fcc000fffe03f */
[----:B------:R-:W-:Y:S01]  /*2490*/  QGMMA.64x128x32.F32.E5M2.E5M2 R24, gdesc[UR12], R24, UP0, gsb0 ;  /* 0x01e000000c1879f3 */ /* 0x000fe2000b803818 */
[----:B------:R-:W-:-:S04]  /*24a0*/  UISETP.NE.AND UP0, UPT, UR6, UR17, UPT ;  /* 0x000000110600728c */ /* 0x000fc8000bf05270 */
[----:B------:R-:W-:-:S06]  /*24b0*/  USEL UR7, URZ, 0x1, UP0 ;  /* 0x000000013f077887 */ /* 0x000fcc0008000000 */
[----:B------:R-:W-:Y:S01]  /*24c0*/  ISETP.NE.AND P1, PT, RZ, UR7, PT ;  /* 0x00000007ff007c0c */ /* 0x000fe2000bf25270 */
[----:B------:R-:W-:-:S12]  /*24d0*/  WARPGROUP.DEPBAR.LE gsb0, 0x1 ;  /* 0x00008000000079c5 */ /* 0x000fd80000010100 */
[----:B------:R-:W-:Y:S05]  /*24e0*/  @!P1 BRA `(.L_x_29) ;  /* 0x0000000400089947 */ /* 0x000fea0003800000 */
[----:B------:R-:W-:Y:S02]  /*24f0*/  WARPGROUP.DEPBAR.LE gsb0, 0x0 ;  /* 0x00008000000079c5 */ /* 0x000fe40000010000 */
[----:B------:R-:W-:-:S01]  /*2500*/  FADD R141, R24, R141 ;  /* 0x0000008d188d7221 */ /* 0x000fc20000000000 */
[----:B------:R-:W-:Y:S01]  /*2510*/  FADD R140, R25, R140 ;  /* 0x0000008c198c7221 */ /* 0x000fe20000000000 */
        /* <DEDUP_REMOVED lines=62> */
[----:B------:R-:W-:-:S06]  /*2900*/  UMOV UR6, URZ ;  /* 0x0000003f00067c82 */ /* 0x000fcc0008000000 */
.L_x_29:
[----:B------:R-:W-:Y:S05]  /*2910*/  @!P2 BRA `(.L_x_30) ;  /* 0x000000000004a947 */ /* 0x000fea0003800000 */
[----:B------:R-:W-:Y:S01]  /*2920*/  BPT.TRAP 0x1 ;  /* 0x000000040000795c */ /* 0x000fe20000300000 */
.L_x_30:
[----:B01----:R-:W-:Y:S02]  /*2930*/  @P0 LEA R13, R12, UR10, 0x3 ;  /* 0x0000000a0c0d0c11 */ /* 0x003fe4000f8e18ff */
[----:B------:R-:W-:-:S03]  /*2940*/  ISETP.GT.U32.AND P1, PT, R4, 0x1, PT ;  /* 0x000000010400780c */ /* 0x000fc60003f24070 */
[----:B------:R-:W-:-:S05]  /*2950*/  @P0 VIADD R142, R13, 0xe0 ;  /* 0x000000e00d8e0836 */ /* 0x000fca0000000000 */
[----:B------:R-:W-:-:S04]  /*2960*/  @P0 PRMT R142, R5, 0x654, R142 ;  /* 0x00000654058e0816 */ /* 0x000fc8000000008e */
[----:B------:R0:W-:Y:S01]  /*2970*/  @P0 SYNCS.ARRIVE.TRANS64.RED.A1T0 RZ, [R142+URZ], RZ ;  /* 0x000000ff8eff09a7 */ /* 0x0001e2000810043f */
[----:B------:R-:W-:Y:S05]  /*2980*/  @P1 BRA `(.L_x_31) ;  /* 0x0000000000041947 */ /* 0x000fea0003800000 */
[----:B------:R-:W-:Y:S01]  /*2990*/  BPT.TRAP 0x1 ;  /* 0x000000040000795c */ /* 0x000fe20000300000 */
.L_x_31:
[----:B------:R-:W-:Y:S01]  /*29a0*/  UIADD3 UR16, UR16, 0x1, URZ ;  /* 0x0000000110107890 */ /* 0x000fe2000fffe03f */
[C---:B------:R-:W-:Y:S01]  /*29b0*/  ISETP.GT.AND P2, PT, R11.reuse, 0x1, PT ;  /* 0x000000010b00780c */ /* 0x040fe20003f44270 */
[----:B------:R-:W-:Y:S02]  /*29c0*/  VIADD R12, R12, 0x1 ;  /* 0x000000010c0c7836 */ /* 0x000fe40000000000 */
[----:B------:R-:W-:Y:S01]  /*29d0*/  UISETP.NE.AND UP0, UPT, UR16, 0x1c, UPT ;  /* 0x0000001c1000788c */ /* 0x000fe2000bf05270 */
[----:B------:R-:W-:Y:S02]  /*29e0*/  VIADD R11, R11, 0xffffffff ;  /* 0xffffffff0b0b7836 */ /* 0x000fe40000000000 */
[C---:B------:R-:W-:Y:S01]  /*29f0*/  ISETP.NE.AND P1, PT, R12.reuse, 0x1c, PT ;  /* 0x0000001c0c00780c */ /* 0x040fe20003f25270 */
[----:B------:R-:W-:Y:S02]  /*2a00*/  USEL UR8, URZ, 0x1, UP0 ;  /* 0x000000013f087887 */ /* 0x000fe40008000000 */
[----:B------:R-:W-:Y:S01]  /*2a10*/  USEL UR16, UR16, URZ, UP0 ;  /* 0x0000003f10107287 */ /* 0x000fe20008000000 */
[----:B------:R-:W-:-:S03]  /*2a20*/  SEL R12, R12, RZ, P1 ;  /* 0x000000ff0c0c7207 */ /* 0x000fc60000800000 */
[----:B------:R-:W-:Y:S01]  /*2a30*/  LOP3.LUT R144, R144, UR8, RZ, 0x3c, !PT ;  /* 0x0000000890907c12 */ /* 0x000fe2000f8e3cff */
[----:B------:R-:W-:Y:S01]  /*2a40*/  UMOV UR8, 0x1 ;  /* 0x0000000100087882 */ /* 0x000fe20000000000 */
[----:B------:R-:W-:Y:S06]  /*2a50*/  @P2 BRA `(.L_x_32) ;  /* 0xfffffff8001c2947 */ /* 0x000fec000383ffff */
.L_x_24:
[----:B------:R-:W-:Y:S01]  /*2a60*/  UISETP.NE.AND UP0, UPT, UR6, URZ, UPT ;  /* 0x0000003f0600728c */ /* 0x000fe2000bf05270 */
[----:B01----:R-:W0:Y:S03]  /*2a70*/  LDC R11, c[0x0][0x28c] ;  /* 0x0000a300ff0b7b82 */ /* 0x003e260000000800 */
[----:B------:R-:W-:-:S06]  /*2a80*/  USEL UR6, URZ, 0x1, !UP0 ;  /* 0x000000013f067887 */ /* 0x000fcc000c000000 */
[----:B------:R-:W-:Y:S02]  /*2a90*/  ISETP.NE.AND P1, PT, RZ, UR6, PT ;  /* 0x00000006ff007c0c */ /* 0x000fe4000bf25270 */
[----:B0-----:R-:W-:-:S11]  /*2aa0*/  ISETP.GE.AND P2, PT, R11, 0x1, PT ;  /* 0x000000010b00780c */ /* 0x001fd60003f46270 */
[----:B------:R-:W-:Y:S05]  /*2ab0*/  @!P1 BRA `(.L_x_33) ;  /* 0x0000000400049947 */ /* 0x000fea0003800000 */
[----:B------:R-:W-:Y:S02]  /*2ac0*/  WARPGROUP.DEPBAR.LE gsb0, 0x0 ;  /* 0x00008000000079c5 */ /* 0x000fe40000010000 */
[----:B------:R-:W-:Y:S01]  /*2ad0*/  FADD R141, R24, R141 ;  /* 0x0000008d188d7221 */ /* 0x000fe20000000000 */
        /* <DEDUP_REMOVED lines=62> */
[----:B------:R-:W-:-:S07]  /*2ec0*/  FADD R16, R16, R87 ;  /* 0x0000005710107221 */ /* 0x000fce0000000000 */
.L_x_33:
[----:B------:R-:W-:Y:S02]  /*2ed0*/  WARPGROUP.DEPBAR.LE gsb0, 0x0 ;  /* 0x00008000000079c5 */ /* 0x000fe40000010000 */
[----:B------:R-:W-:Y:S05]  /*2ee0*/  @!P2 BRA `(.L_x_34) ;  /* 0x000000000050a947 */ /* 0x000fea0003800000 */
[----:B------:R-:W-:-:S13]  /*2ef0*/  ISETP.NE.AND P1, PT, R143, 0x3, PT ;  /* 0x000000038f00780c */ /* 0x000fda0003f25270 */
[----:B------:R-:W-:Y:S05]  /*2f00*/  @!P1 BRA `(.L_x_35) ;  /* 0x0000000000049947 */ /* 0x000fea0003800000 */
[----:B------:R-:W-:Y:S01]  /*2f10*/  BPT.TRAP 0x1 ;  /* 0x000000040000795c */ /* 0x000fe20000300000 */
.L_x_35:
[----:B------:R-:W-:Y:S01]  /*2f20*/  BSSY B0, `(.L_x_36) ;  /* 0x000000e000007945 */ /* 0x000fe20003800000 */
[----:B------:R-:W-:-:S03]  /*2f30*/  ISETP.GT.U32.AND P1, PT, R4, 0x1, PT ;  /* 0x000000010400780c */ /* 0x000fc60003f24070 */
[----:B------:R-:W-:Y:S10]  /*2f40*/  @!P0 BRA `(.L_x_37) ;  /* 0x00000000002c8947 */ /* 0x000ff40003800000 */
[----:B------:R-:W-:-:S04]  /*2f50*/  UISETP.LT.AND UP0, UPT, UR9, 0x1, UPT ;  /* 0x000000010900788c */ /* 0x000fc8000bf01270 */
[----:B------:R-:W-:-:S04]  /*2f60*/  USEL UR8, UR9, 0x1, UP0 ;  /* 0x0000000109087887 */ /* 0x000fc80008000000 */
[----:B------:R-:W-:-:S04]  /*2f70*/  UIADD3 UR8, UR5, UR9, -UR8 ;  /* 0x0000000905087290 */ /* 0x000fc8000fffe808 */
[----:B------:R-:W-:-:S04]  /*2f80*/  USHF.R.U32.HI UR6, URZ, 0x2, UR8 ;  /* 0x000000023f067899 */ /* 0x000fc80008011608 */
[----:B------:R-:W-:-:S04]  /*2f90*/  UIMAD.WIDE.U32 UR6, UR6, 0x24924925, URZ ;  /* 0x24924925060678a5 */ /* 0x000fc8000f8e003f */
[----:B------:R-:W-:-:S04]  /*2fa0*/  UIMAD UR6, UR7, -0x1c, UR8 ;  /* 0xffffffe4070678a4 */ /* 0x000fc8000f8e0208 */
[----:B------:R-:W-:-:S04]  /*2fb0*/  ULEA UR6, UR6, UR10, 0x3 ;  /* 0x0000000a06067291 */ /* 0x000fc8000f8e183f */
[----:B------:R-:W-:-:S06]  /*2fc0*/  UIADD3 UR6, UR6, 0xe0, URZ ;  /* 0x000000e006067890 */ /* 0x000fcc000fffe03f */
[----:B------:R-:W-:-:S05]  /*2fd0*/  IMAD.U32 R12, RZ, RZ, UR6 ;  /* 0x00000006ff0c7e24 */ /* 0x000fca000f8e00ff */
[----:B------:R-:W-:-:S04]  /*2fe0*/  PRMT R11, R5, 0x654, R12 ;  /* 0x00000654050b7816 */ /* 0x000fc8000000000c */
[----:B------:R0:W-:Y:S03]  /*2ff0*/  SYNCS.ARRIVE.TRANS64.RED.A1T0 RZ, [R11+URZ], RZ ;  /* 0x000000ff0bff79a7 */ /* 0x0001e6000810043f */
.L_x_37:
[----:B------:R-:W-:Y:S05]  /*3000*/  BSYNC B0 ;  /* 0x0000000000007941 */ /* 0x000fea0003800000 */
.L_x_36:
[----:B------:R-:W-:Y:S05]  /*3010*/  @P1 BRA `(.L_x_34) ;  /* 0x0000000000041947 */ /* 0x000fea0003800000 */
[----:B------:R-:W-:Y:S01]  /*3020*/  BPT.TRAP 0x1 ;  /* 0x000000040000795c */ /* 0x000fe20000300000 */
.L_x_34:
[----:B------:R-:W1:Y:S01]  /*3030*/  LDC R25, c[0x0][0x288] ;  /* 0x0000a200ff197b82 */ /* 0x000e620000000800 */
[----:B------:R-:W-:Y:S01]  /*3040*/  IMAD.SHL.U32 R31, R10, 0x80, RZ ;  /* 0x000000800a1f7824 */ /* 0x000fe200078e00ff */
[--C-:B0-----:R-:W-:Y:S01]  /*3050*/  SHF.R.U32.HI R11, RZ, 0x2, R0.reuse ;  /* 0x00000002ff0b7819 */ /* 0x101fe20000011600 */
[----:B------:R-:W-:Y:S01]  /*3060*/  UIADD3 UR5, UR9, UR5, URZ ;  /* 0x0000000509057290 */ /* 0x000fe2000fffe03f */
[C---:B------:R-:W-:Y:S01]  /*3070*/  LOP3.LUT R13, R0.reuse, 0x60, RZ, 0xc0, !PT ;  /* 0x00000060000d7812 */ /* 0x040fe200078ec0ff */
[----:B------:R-:W-:Y:S01]  /*3080*/  IMAD.SHL.U32 R33, R7, 0x80, RZ ;  /* 0x0000008007217824 */ /* 0x000fe200078e00ff */
[----:B------:R-:W-:Y:S01]  /*3090*/  SHF.R.U32.HI R24, RZ, 0x7, R0 ;  /* 0x00000007ff187819 */ /* 0x000fe20000011600 */
[----:B------:R-:W-:Y:S01]  /*30a0*/  UISETP.GT.U32.AND UP0, UPT, UR5, 0x1b, UPT ;  /* 0x0000001b0500788c */ /* 0x000fe2000bf04070 */
[----:B------:R-:W-:Y:S01]  /*30b0*/  LOP3.LUT R12, R11, 0x7, RZ, 0xc0, !PT ;  /* 0x000000070b0c7812 */ /* 0x000fe200078ec0ff */
[----:B------:R-:W-:Y:S01]  /*30c0*/  IMAD.SHL.U32 R28, R0, 0x2, RZ ;  /* 0x00000002001c7824 */ /* 0x000fe200078e00ff */
[----:B------:R-:W-:Y:S01]  /*30d0*/  SHF.R.U32.HI R27, RZ, 0x1, R13 ;  /* 0x00000001ff1b7819 */ /* 0x000fe2000001160d */
[----:B------:R-:W-:Y:S01]  /*30e0*/  ULDC UR12, c[0x0][0x284] ;  /* 0x0000a100000c7ab9 */ /* 0x000fe20000000800 */
[----:B------:R-:W-:Y:S01]  /*30f0*/  LOP3.LUT R11, R24, 0x1, RZ, 0xc0, !PT ;  /* 0x00000001180b7812 */ /* 0x000fe200078ec0ff */
[----:B------:R-:W-:Y:S01]  /*3100*/  UISETP.LT.U32.AND UP0, UPT, UR9, 0x1c, UP0 ;  /* 0x0000001c0900788c */ /* 0x000fe20008701070 */
[----:B------:R-:W-:Y:S01]  /*3110*/  IADD3 R26, RZ, -R27, -R12 ;  /* 0x8000001bff1a7210 */ /* 0x000fe20007ffe80c */
[----:B------:R-:W-:Y:S01]  /*3120*/  UISETP.GE.U32.AND UP1, UPT, UR9, 0x1c, UPT ;  /* 0x0000001c0900788c */ /* 0x000fe2000bf26070 */
[----:B------:R-:W-:Y:S01]  /*3130*/  SHF.R.S32.HI R32, RZ, 0x1f, R6 ;  /* 0x0000001fff207819 */ /* 0x000fe20000011406 */
[----:B------:R-:W-:Y:S01]  /*3140*/  IMAD.SHL.U32 R13, R11, 0x40, RZ ;  /* 0x000000400b0d7824 */ /* 0x000fe200078e00ff */
[----:B------:R-:W-:Y:S01]  /*3150*/  LOP3.LUT R28, R31, 0x6, R28, 0xf8, !PT ;  /* 0x000000061f1c7812 */ /* 0x000fe200078ef81c */
[----:B------:R-:W-:Y:S01]  /*3160*/  ULDC.64 UR10, c[0x0][0x5d0] ;  /* 0x00017400000a7ab9 */ /* 0x000fe20000000a00 */
[----:B------:R-:W-:Y:S01]  /*3170*/  LOP3.LUT R24, R0, 0x3, RZ, 0xc0, !PT ;  /* 0x0000000300187812 */ /* 0x000fe200078ec0ff */
[----:B------:R-:W-:Y:S01]  /*3180*/  USHF.R.U32.HI UR6, URZ, 0x2, UR5 ;  /* 0x000000023f067899 */ /* 0x000fe20008011605 */
[----:B------:R-:W-:Y:S01]  /*3190*/  IMAD R26, R11, -0x40, R26 ;  /* 0xffffffc00b1a7824 */ /* 0x000fe200078e021a */
[----:B------:R-:W-:Y:S01]  /*31a0*/  USEL UR8, URZ, 0x1, !UP0 ;  /* 0x000000013f087887 */ /* 0x000fe2000c000000 */
[----:B-1----:R-:W-:Y:S01]  /*31b0*/  ISETP.GE.AND P1, PT, R31, R25, PT ;  /* 0x000000191f00720c */ /* 0x002fe20003f26270 */
[----:B------:R-:W-:Y:S01]  /*31c0*/  IMAD R11, R32, UR10, RZ ;  /* 0x0000000a200b7c24 */ /* 0x000fe2000f8e02ff */
[----:B------:R-:W-:Y:S01]  /*31d0*/  SHF.R.S32.HI R29, RZ, 0x1f, R28 ;  /* 0x0000001fff1d7819 */ /* 0x000fe2000001141c */
[----:B------:R-:W-:Y:S01]  /*31e0*/  UIMAD.WIDE.U32 UR6, UR6, 0x24924925, URZ ;  /* 0x24924925060678a5 */ /* 0x000fe2000f8e003f */
[----:B------:R-:W-:Y:S01]  /*31f0*/  ISETP.GE.OR P1, PT, R33, UR12, P1 ;  /* 0x0000000c21007c0c */ /* 0x000fe20008f26670 */
[----:B------:R-:W-:Y:S01]  /*3200*/  ULOP3.LUT UR4, UR4, UR8, URZ, 0x3c, !UPT ;  /* 0x0000000804047292 */ /* 0x000fe2000f8e3c3f */
[----:B------:R-:W-:Y:S01]  /*3210*/  LOP3.LUT R13, R13, 0x40, R12, 0xe2, !PT ;  /* 0x000000400d0d7812 */ /* 0x000fe200078ee20c */
[----:B------:R-:W-:Y:S01]  /*3220*/  IMAD R12, R24, -0x2, R25 ;  /* 0xfffffffe180c7824 */ /* 0x000fe200078e0219 */
[----:B------:R-:W-:Y:S01]  /*3230*/  UIMAD UR5, UR7, -0x1c, UR5 ;  /* 0xffffffe4070578a4 */ /* 0x000fe2000f8e0205 */
[----:B------:R-:W-:Y:S01]  /*3240*/  IMAD.WIDE R24, R7, 0x80, RZ ;  /* 0x0000008007187825 */ /* 0x000fe200078e02ff */
[----:B------:R-:W-:Y:S01]  /*3250*/  @UP1 ULOP3.LUT UR4, UR4, 0x1, UR7, 0x78, !UPT ;  /* 0x0000000104041892 */ /* 0x000fe2000f8e7807 */
[----:B------:R-:W-:-:S02]  /*3260*/  IADD3 R33, -R33, UR12, R26 ;  /* 0x0000000c21217c10 */ /* 0x000fc4000fffe11a */
[----:B------:R-:W-:Y:S01]  /*3270*/  IMAD R7, R6, UR11, R11 ;  /* 0x0000000b06077c24 */ /* 0x000fe2000f8e020b */
[----:B------:R-:W-:Y:S01]  /*3280*/  LOP3.LUT R35, R24, R13, R27, 0xfe, !PT ;  /* 0x0000000d18237212 */ /* 0x000fe200078efe1b */
[----:B------:R-:W-:-:S04]  /*3290*/  IMAD.WIDE.U32 R10, R6, UR10, R28 ;  /* 0x0000000a060a7c25 */ /* 0x000fc8000f8e001c */
[----:B------:R-:W-:Y:S02]  /*32a0*/  IMAD.IADD R11, R11, 0x1, R7 ;  /* 0x000000010b0b7824 */ /* 0x000fe400078e0207 */
[----:B------:R-:W-:Y:S02]  /*32b0*/  IMAD.IADD R27, R12, 0x1, -R31 ;  /* 0x000000010c1b7824 */ /* 0x000fe400078e0a1f */
[----:B------:R-:W-:Y:S01]  /*32c0*/  IMAD.MOV.U32 R26, RZ, RZ, -0x1 ;  /* 0xffffffffff1a7424 */ /* 0x000fe200078e00ff */
[----:B------:R-:W-:Y:S06]  /*32d0*/  @P1 BRA `(.L_x_38) ;  /* 0x0000004400a41947 */ /* 0x000fec0003800000 */
[----:B------:R-:W0:Y:S01]  /*32e0*/  LDC.64 R30, c[0x0][0x5c8] ;  /* 0x00017200ff1e7b82 */ /* 0x000e220000000a00 */
[----:B------:R-:W-:Y:S01]  /*32f0*/  ULDC.64 UR6, c[0x0][0x5c0] ;  /* 0x0001700000067ab9 */ /* 0x000fe20000000a00 */
[----:B------:R-:W-:Y:S01]  /*3300*/  BSSY B0, `(.L_x_38) ;  /* 0x0000466000007945 */ /* 0x000fe20003800000 */
[-C--:B0-----:R-:W-:Y:S02]  /*3310*/  IMAD R12, R25, R30.reuse, RZ ;  /* 0x0000001e190c7224 */ /* 0x081fe400078e02ff */
[----:B------:R-:W-:-:S04]  /*3320*/  IMAD.WIDE.U32 R10, R35, R30, R10 ;  /* 0x0000001e230a7225 */ /* 0x000fc800078e000a */
[----:B------:R-:W-:Y:S01]  /*3330*/  IMAD R13, R35, R31, R12 ;  /* 0x0000001f230d7224 */ /* 0x000fe200078e020c */
[----:B------:R-:W-:Y:S02]  /*3340*/  LEA R7, P1, R30, R10, 0x3 ;  /* 0x0000000a1e077211 */ /* 0x000fe400078218ff */
[----:B------:R-:W-:Y:S01]  /*3350*/  IADD3 R12, P2, R10, UR6, RZ ;  /* 0x000000060a0c7c10 */ /* 0x000fe2000ff5e0ff */
[----:B------:R-:W-:Y:S01]  /*3360*/  IMAD.IADD R13, R11, 0x1, R13 ;  /* 0x000000010b0d7824 */ /* 0x000fe200078e020d */
[----:B------:R-:W-:-:S04]  /*3370*/  IADD3 R10, P4, R7, UR6, RZ ;  /* 0x00000006070a7c10 */ /* 0x000fc8000ff9e0ff */
[----:B------:R-:W-:Y:S02]  /*3380*/  LEA.HI.X R7, R30, R13, R31, 0x3, P1 ;  /* 0x0000000d1e077211 */ /* 0x000fe400008f1c1f */
[----:B---3-5:R-:W-:Y:S02]  /*3390*/  FSETP.NEU.AND P1, PT, R9, RZ, PT ;  /* 0x000000ff0900720b */ /* 0x028fe40003f2d000 */
[----:B------:R-:W-:Y:S02]  /*33a0*/  IADD3.X R13, R13, UR7, RZ, P2, !PT ;  /* 0x000000070d0d7c10 */ /* 0x000fe400097fe4ff */
[----:B------:R-:W-:-:S09]  /*33b0*/  IADD3.X R11, R7, UR7, RZ, P4, !PT ;  /* 0x00000007070b7c10 */ /* 0x000fd2000a7fe4ff */
[----:B------:R-:W-:Y:S05]  /*33c0*/  @!P1 BRA `(.L_x_39) ;  /* 0x00000034005c9947 */ /* 0x000fea0003800000 */
[----:B------:R-:W-:Y:S01]  /*33d0*/  ULDC.64 UR6, c[0x0][0x5b8] ;  /* 0x00016e0000067ab9 */ /* 0x000fe20000000a00 */
[----:B------:R-:W-:Y:S01]  /*33e0*/  ISETP.GE.AND P1, PT, R33, 0x1, PT ;  /* 0x000000012100780c */ /* 0x000fe20003f26270 */
[----:B------:R-:W-:Y:S01]  /*33f0*/  IMAD R7, R32, UR6, RZ ;  /* 0x0000000620077c24 */ /* 0x000fe2000f8e02ff */
[----:B------:R-:W-:Y:S01]  /*3400*/  ULDC.64 UR10, c[0x0][0x5a8] ;  /* 0x00016a00000a7ab9 */ /* 0x000fe20000000a00 */
[C---:B------:R-:W-:Y:S01]  /*3410*/  IMAD.WIDE.U32 R28, R6.reuse, UR6, R28 ;  /* 0x00000006061c7c25 */ /* 0x040fe2000f8e001c */
[----:B------:R-:W-:Y:S01]  /*3420*/  ISETP.LT.OR P5, PT, R27, 0x1, !P1 ;  /* 0x000000011b00780c */ /* 0x000fe20004fa1670 */
[----:B------:R-:W-:Y:S02]  /*3430*/  BSSY B1, `(.L_x_40) ;  /* 0x000000c000017945 */ /* 0x000fe40003800000 */
[----:B------:R-:W-:Y:S01]  /*3440*/  IMAD R7, R6, UR7, R7 ;  /* 0x0000000706077c24 */ /* 0x000fe2000f8e0207 */
[----:B------:R-:W-:Y:S02]  /*3450*/  ULDC.64 UR6, c[0x0][0x5b0] ;  /* 0x00016c0000067ab9 */ /* 0x000fe40000000a00 */
[----:B------:R-:W-:-:S02]  /*3460*/  IMAD R30, R25, UR6, RZ ;  /* 0x00000006191e7c24 */ /* 0x000fc4000f8e02ff */
[----:B------:R-:W-:Y:S02]  /*3470*/  IMAD.IADD R29, R29, 0x1, R7 ;  /* 0x000000011d1d7824 */ /* 0x000fe400078e0207 */
[C-C-:B------:R-:W-:Y:S01]  /*3480*/  IMAD R31, R35.reuse, UR7, R30.reuse ;  /* 0x00000007231f7c24 */ /* 0x140fe2000f8e021e */
[----:B------:R-:W-:Y:S01]  /*3490*/  PRMT R30, RZ, 0x7610, R30 ;  /* 0x00007610ff1e7816 */ /* 0x000fe2000000001e */
[----:B------:R-:W-:-:S03]  /*34a0*/  IMAD.WIDE.U32 R6, R35, UR6, R28 ;  /* 0x0000000623067c25 */ /* 0x000fc6000f8e001c */
[----:B------:R-:W-:-:S04]  /*34b0*/  IADD3 R6, P2, R6, UR10, RZ ;  /* 0x0000000a06067c10 */ /* 0x000fc8000ff5e0ff */
[----:B------:R-:W-:Y:S01]  /*34c0*/  IADD3.X R7, R7, UR11, R31, P2, !PT ;  /* 0x0000000b07077c10 */ /* 0x000fe200097fe41f */
[----:B------:R-:W-:Y:S08]  /*34d0*/  @P5 BRA `(.L_x_41) ;  /* 0x0000000000045947 */ /* 0x000ff00003800000 */
[----:B------:R0:W5:Y:S02]  /*34e0*/  LDG.E.U8 R30, desc[UR18][R6.64] ;  /* 0x00000012061e7981 */ /* 0x000164000c1e1100 */
.L_x_41:
[----:B------:R-:W-:Y:S05]  /*34f0*/  BSYNC B1 ;  /* 0x0000000000017941 */ /* 0x000fea0003800000 */
.L_x_40:
[----:B-----5:R-:W-:Y:S01]  /*3500*/  LOP3.LUT R30, R30, 0xff, RZ, 0xc0, !PT ;  /* 0x000000ff1e1e7812 */ /* 0x020fe200078ec0ff */
[----:B------:R-:W-:Y:S01]  /*3510*/  BSSY B1, `(.L_x_42) ;  /* 0x000000b000017945 */ /* 0x000fe20003800000 */
[----:B------:R-:W-:Y:S02]  /*3520*/  ISETP.LT.OR P4, PT, R27, 0x2, !P1 ;  /* 0x000000021b00780c */ /* 0x000fe40004f81670 */
[----:B------:R-:W-:-:S05]  /*3530*/  F2FP.F16.E5M2.UNPACK_B R30, R30 ;  /* 0x0000001eff1e723e */ /* 0x000fca00020004ff */
[----:B------:R-:W-:-:S05]  /*3540*/  HADD2.F32 R30, -RZ, R30.H0_H0 ;  /* 0x2000001eff1e7230 */ /* 0x000fca0000004100 */
[----:B------:R-:W-:-:S04]  /*3550*/  FMUL R30, R30, R9 ;  /* 0x000000091e1e7220 */ /* 0x000fc80000400000 */
[----:B--2---:R-:W-:-:S05]  /*3560*/  FFMA R30, R141, R8, R30 ;  /* 0x000000088d1e7223 */ /* 0x004fca000000001e */
[----:B------:R-:W-:Y:S02]  /*3570*/  F2FP.SATFINITE.E5M2.F32.PACK_AB_MERGE_C R31, RZ, R30, RZ ;  /* 0x0000001eff1f723e */ /* 0x000fe400048060ff */
[----:B------:R-:W-:-:S03]  /*3580*/  PRMT R30, RZ, 0x7610, R30 ;  /* 0x00007610ff1e7816 */ /* 0x000fc6000000001e */
[----:B------:R1:W-:Y:S01]  /*3590*/  @!P5 STG.E.U8 desc[UR18][R12.64], R31 ;  /* 0x0000001f0c00d986 */ /* 0x0003e2000c101112 */
[----:B------:R-:W-:Y:S05]  /*35a0*/  @P4 BRA `(.L_x_43) ;  /* 0x0000000000044947 */ /* 0x000fea0003800000 */
[----:B------:R2:W5:Y:S02]  /*35b0*/  LDG.E.U8 R30, desc[UR18][R6.64+0x1] ;  /* 0x00000112061e7981 */ /* 0x000564000c1e1100 */
.L_x_43:
[----:B------:R-:W-:Y:S05]  /*35c0*/  BSYNC B1 ;  /* 0x0000000000017941 */ /* 0x000fea0003800000 */
.L_x_42:
[----:B-----5:R-:W-:Y:S01]  /*35d0*/  LOP3.LUT R30, R30, 0xff, RZ, 0xc0, !PT ;  /* 0x000000ff1e1e7812 */ /* 0x020fe200078ec0ff */
[----:B------:R-:W-:Y:S01]  /*35e0*/  BSSY B1, `(.L_x_44) ;  /* 0x0000013000017945 */ /* 0x000fe20003800000 */
[----:B-1----:R-:W-:Y:S02]  /*35f0*/  IADD3 R31, P2, R35, 0x8, RZ ;  /* 0x00000008231f7810 */ /* 0x002fe40007f5e0ff */
[----:B------:R-:W-:-:S03]  /*3600*/  F2FP.F16.E5M2.UNPACK_B R30, R30 ;  /* 0x0000001eff1e723e */ /* 0x000fc600020004ff */
[----:B------:R-:W-:Y:S01]  /*3610*/  IMAD.X R24, RZ, RZ, R25, P2 ;  /* 0x000000ffff187224 */ /* 0x000fe200010e0619 */
[----:B------:R-:W-:Y:S01]  /*3620*/  ISETP.GE.AND P2, PT, R33, 0x9, PT ;  /* 0x000000092100780c */ /* 0x000fe20003f46270 */
[----:B------:R-:W-:Y:S02]  /*3630*/  HADD2.F32 R30, -RZ, R30.H0_H0 ;  /* 0x2000001eff1e7230 */ /* 0x000fe40000004100 */
[----:B------:R-:W-:Y:S01]  /*3640*/  IMAD R24, R24, UR6, RZ ;  /* 0x0000000618187c24 */ /* 0x000fe2000f8e02ff */
[----:B------:R-:W-:Y:S01]  /*3650*/  ISETP.LT.OR P5, PT, R27, 0x1, !P2 ;  /* 0x000000011b00780c */ /* 0x000fe200057a1670 */
[----:B------:R-:W-:-:S04]  /*3660*/  IMAD.WIDE.U32 R28, R31, UR6, R28 ;  /* 0x000000061f1c7c25 */ /* 0x000fc8000f8e001c */
[----:B------:R-:W-:Y:S01]  /*3670*/  FMUL R25, R30, R9 ;  /* 0x000000091e197220 */ /* 0x000fe20000400000 */
[----:B------:R-:W-:-:S03]  /*3680*/  IMAD R31, R31, UR7, R24 ;  /* 0x000000071f1f7c24 */ /* 0x000fc6000f8e0218 */
[----:B------:R-:W-:Y:S01]  /*3690*/  FFMA R25, R140, R8, R25 ;  /* 0x000000088c197223 */ /* 0x000fe20000000019 */
[----:B------:R-:W-:Y:S02]  /*36a0*/  IADD3 R24, P6, R28, UR10, RZ ;  /* 0x0000000a1c187c10 */ /* 0x000fe4000ffde0ff */
[----:B------:R-:W-:Y:S02]  /*36b0*/  PRMT R28, RZ, 0x7610, R28 ;  /* 0x00007610ff1c7816 */ /* 0x000fe4000000001c */
[----:B------:R-:W-:Y:S02]  /*36c0*/  F2FP.SATFINITE.E5M2.F32.PACK_AB_MERGE_C R33, RZ, R25, RZ ;  /* 0x00000019ff21723e */ /* 0x000fe400048060ff */
[----:B------:R-:W-:-:S03]  /*36d0*/  IADD3.X R25, R29, UR11, R31, P6, !PT ;  /* 0x0000000b1d197c10 */ /* 0x000fc6000b7fe41f */
[----:B------:R1:W-:Y:S01]  /*36e0*/  @!P4 STG.E.U8 desc[UR18][R12.64+0x1], R33 ;  /* 0x000001210c00c986 */ /* 0x0003e2000c101112 */
[----:B------:R-:W-:Y:S05]  /*36f0*/  @P5 BRA `(.L_x_45) ;  /* 0x0000000000045947 */ /* 0x000fea0003800000 */
[----:B------:R3:W5:Y:S02]  /*3700*/  LDG.E.U8 R28, desc[UR18][R24.64] ;  /* 0x00000012181c7981 */ /* 0x000764000c1e1100 */
.L_x_45:
[----:B------:R-:W-:Y:S05]  /*3710*/  BSYNC B1 ;  /* 0x0000000000017941 */ /* 0x000fea0003800000 */
.L_x_44:
[----:B-----5:R-:W-:Y:S01]  /*3720*/  LOP3.LUT R28, R28, 0xff, RZ, 0xc0, !PT ;  /* 0x000000ff1c1c7812 */ /* 0x020fe200078ec0ff */
[----:B------:R-:W-:Y:S01]  /*3730*/  BSSY B1, `(.L_x_46) ;  /* 0x000000b000017945 */ /* 0x000fe20003800000 */
[----:B------:R-:W-:Y:S02]  /*3740*/  ISETP.LT.OR P4, PT, R27, 0x2, !P2 ;  /* 0x000000021b00780c */ /* 0x000fe40005781670 */
[----:B------:R-:W-:-:S05]  /*3750*/  F2FP.F16.E5M2.UNPACK_B R28, R28 ;  /* 0x0000001cff1c723e */ /* 0x000fca00020004ff */
[----:B------:R-:W-:-:S05]  /*3760*/  HADD2.F32 R28, -RZ, R28.H0_H0 ;  /* 0x2000001cff1c7230 */ /* 0x000fca0000004100 */
[----:B------:R-:W-:-:S04]  /*3770*/  FMUL R28, R28, R9 ;  /* 0x000000091c1c7220 */ /* 0x000fc80000400000 */
[----:B------:R-:W-:-:S05]  /*3780*/  FFMA R28, R139, R8, R28 ;  /* 0x000000088b1c7223 */ /* 0x000fca000000001c */
[----:B------:R-:W-:Y:S02]  /*3790*/  F2FP.SATFINITE.E5M2.F32.PACK_AB_MERGE_C R29, RZ, R28, RZ ;  /* 0x0000001cff1d723e */ /* 0x000fe400048060ff */
[----:B------:R-:W-:-:S03]  /*37a0*/  PRMT R28, RZ, 0x7610, R28 ;  /* 0x00007610ff1c7816 */ /* 0x000fc6000000001c */
[----:B------:R4:W-:Y:S01]  /*37b0*/  @!P5 STG.E.U8 desc[UR18][R10.64], R29 ;  /* 0x0000001d0a00d986 */ /* 0x0009e2000c101112 */
[----:B------:R-:W-:Y:S05]  /*37c0*/  @P4 BRA `(.L_x_47) ;  /* 0x0000000000044947 */ /* 0x000fea0003800000 */
[----:B------:R0:W5:Y:S02]  /*37d0*/  LDG.E.U8 R28, desc[UR18][R24.64+0x1] ;  /* 0x00000112181c7981 */ /* 0x000164000c1e1100 */
.L_x_47:
[----:B------:R-:W-:Y:S05]  /*37e0*/  BSYNC B1 ;  /* 0x0000000000017941 */ /* 0x000fea0003800000 */
.L_x_46:
[----:B-----5:R-:W-:Y:S01]  /*37f0*/  LOP3.LUT R28, R28, 0xff, RZ, 0xc0, !PT ;  /* 0x000000ff1c1c7812 */ /* 0x020fe200078ec0ff */
[----:B------:R-:W-:Y:S01]  /*3800*/  BSSY B1, `(.L_x_48) ;  /* 0x000000b000017945 */ /* 0x000fe20003800000 */
[----:B------:R-:W-:Y:S02]  /*3810*/  ISETP.LT.OR P5, PT, R27, 0x9, !P1 ;  /* 0x000000091b00780c */ /* 0x000fe40004fa1670 */
[----:B------:R-:W-:-:S05]  /*3820*/  F2FP.F16.E5M2.UNPACK_B R28, R28 ;  /* 0x0000001cff1c723e */ /* 0x000fca00020004ff */
[----:B------:R-:W-:-:S05]  /*3830*/  HADD2.F32 R28, -RZ, R28.H0_H0 ;  /* 0x2000001cff1c7230 */ /* 0x000fca0000004100 */
[----:B----4-:R-:W-:Y:S01]  /*3840*/  FMUL R29, R28, R9 ;  /* 0x000000091c1d7220 */ /* 0x010fe20000400000 */
[----:B------:R-:W-:-:S03]  /*3850*/  PRMT R28, RZ, 0x7610, R28 ;  /* 0x00007610ff1c7816 */ /* 0x000fc6000000001c */
[----:B------:R-:W-:-:S05]  /*3860*/  FFMA R29, R138, R8, R29 ;  /* 0x000000088a1d7223 */ /* 0x000fca000000001d */
[----:B------:R-:W-:-:S05]  /*3870*/  F2FP.SATFINITE.E5M2.F32.PACK_AB_MERGE_C R29, RZ, R29, RZ ;  /* 0x0000001dff1d723e */ /* 0x000fca00048060ff */
[----:B------:R4:W-:Y:S01]  /*3880*/  @!P4 STG.E.U8 desc[UR18][R10.64+0x1], R29 ;  /* 0x0000011d0a00c986 */ /* 0x0009e2000c101112 */
[----:B------:R-:W-:Y:S05]  /*3890*/  @P5 BRA `(.L_x_49) ;  /* 0x0000000000045947 */ /* 0x000fea0003800000 */
[----:B------:R0:W5:Y:S02]  /*38a0*/  LDG.E.U8 R28, desc[UR18][R6.64+0x8] ;  /* 0x00000812061c7981 */ /* 0x000164000c1e1100 */
.L_x_49:
[----:B------:R-:W-:Y:S05]  /*38b0*/  BSYNC B1 ;  /* 0x0000000000017941 */ /* 0x000fea0003800000 */
.L_x_48:
[----:B-----5:R-:W-:Y:S01]  /*38c0*/  LOP3.LUT R28, R28, 0xff, RZ, 0xc0, !PT ;  /* 0x000000ff1c1c7812 */ /* 0x020fe200078ec0ff */
[----:B------:R-:W-:Y:S01]  /*38d0*/  BSSY B1, `(.L_x_50) ;  /* 0x000000b000017945 */ /* 0x000fe20003800000 */
[----:B------:R-:W-:Y:S02]  /*38e0*/  ISETP.LT.OR P4, PT, R27, 0xa, !P1 ;  /* 0x0000000a1b00780c */ /* 0x000fe40004f81670 */
[----:B------:R-:W-:-:S05]  /*38f0*/  F2FP.F16.E5M2.UNPACK_B R28, R28 ;  /* 0x0000001cff1c723e */ /* 0x000fca00020004ff */
[----:B------:R-:W-:-:S05]  /*3900*/  HADD2.F32 R28, -RZ, R28.H0_H0 ;  /* 0x2000001cff1c7230 */ /* 0x000fca0000004100 */
[----:B------:R-:W-:-:S04]  /*3910*/  FMUL R28, R28, R9 ;  /* 0x000000091c1c7220 */ /* 0x000fc80000400000 */
[----:B------:R-:W-:-:S05]  /*3920*/  FFMA R28, R137, R8, R28 ;  /* 0x00000008891c7223 */ /* 0x000fca000000001c */
[----:B----4-:R-:W-:Y:S02]  /*3930*/  F2FP.SATFINITE.E5M2.F32.PACK_AB_MERGE_C R29, RZ, R28, RZ ;  /* 0x0000001cff1d723e */ /* 0x010fe400048060ff */
[----:B------:R-:W-:-:S03]  /*3940*/  PRMT R28, RZ, 0x7610, R28 ;  /* 0x00007610ff1c7816 */ /* 0x000fc6000000001c */
[----:B------:R4:W-:Y:S01]  /*3950*/  @!P5 STG.E.U8 desc[UR18][R12.64+0x8], R29 ;  /* 0x0000081d0c00d986 */ /* 0x0009e2000c101112 */
[----:B------:R-:W-:Y:S05]  /*3960*/  @P4 BRA `(.L_x_51) ;  /* 0x0000000000044947 */ /* 0x000fea0003800000 */
[----:B------:R0:W5:Y:S02]  /*3970*/  LDG.E.U8 R28, desc[UR18][R6.64+0x9] ;  /* 0x00000912061c7981 */ /* 0x000164000c1e1100 */
.L_x_51:
[----:B------:R-:W-:Y:S05]  /*3980*/  BSYNC B1 ;  /* 0x0000000000017941 */ /* 0x000fea0003800000 */
.L_x_50:
        /* <DEDUP_REMOVED lines=12> */
.L_x_53:
[----:B------:R-:W-:Y:S05]  /*3a50*/  BSYNC B1 ;  /* 0x0000000000017941 */ /* 0x000fea0003800000 */
.L_x_52:
        /* <DEDUP_REMOVED lines=12> */
.L_x_55:
[----:B------:R-:W-:Y:S05]  /*3b20*/  BSYNC B1 ;  /* 0x0000000000017941 */ /* 0x000fea0003800000 */
.L_x_54:
        /* <DEDUP_REMOVED lines=12> */
.L_x_57:
[----:B------:R-:W-:Y:S05]  /*3bf0*/  BSYNC B1 ;  /* 0x0000000000017941 */ /* 0x000fea0003800000 */
.L_x_56:
        /* <DEDUP_REMOVED lines=12> */
.L_x_59:
[----:B------:R-:W-:Y:S05]  /*3cc0*/  BSYNC B1 ;  /* 0x0000000000017941 */ /* 0x000fea0003800000 */
.L_x_58:
        /* <DEDUP_REMOVED lines=12> */
.L_x_61:
[----:B------:R-:W-:Y:S05]  /*3d90*/  BSYNC B1 ;  /* 0x0000000000017941 */ /* 0x000fea0003800000 */
.L_x_60:
        /* <DEDUP_REMOVED lines=12> */
.L_x_63:
[----:B------:R-:W-:Y:S05]  /*3e60*/  BSYNC B1 ;  /* 0x0000000000017941 */ /* 0x000fea0003800000 */
.L_x_62:
        /* <DEDUP_REMOVED lines=12> */
.L_x_65:
[----:B------:R-:W-:Y:S05]  /*3f30*/  BSYNC B1 ;  /* 0x0000000000017941 */ /* 0x000fea0003800000 */
.L_x_64:
        /* <DEDUP_REMOVED lines=12> */
.L_x_67:
[----:B------:R-:W-:Y:S05]  /*4000*/  BSYNC B1 ;  /* 0x0000000000017941 */ /* 0x000fea0003800000 */
.L_x_66:
        /* <DEDUP_REMOVED lines=12> */
.L_x_69:
[----:B------:R-:W-:Y:S05]  /*40d0*/  BSYNC B1 ;  /* 0x0000000000017941 */ /* 0x000fea0003800000 */
.L_x_68:
        /* <DEDUP_REMOVED lines=12> */
.L_x_71:
[----:B------:R-:W-:Y:S05]  /*41a0*/  BSYNC B1 ;  /* 0x0000000000017941 */ /* 0x000fea0003800000 */
.L_x_70:
        /* <DEDUP_REMOVED lines=12> */
.L_x_73:
[----:B------:R-:W-:Y:S05]  /*4270*/  BSYNC B1 ;  /* 0x0000000000017941 */ /* 0x000fea0003800000 */
.L_x_72:
        /* <DEDUP_REMOVED lines=12> */
.L_x_75:
[----:B------:R-:W-:Y:S05]  /*4340*/  BSYNC B1 ;  /* 0x0000000000017941 */ /* 0x000fea0003800000 */
.L_x_74:
        /* <DEDUP_REMOVED lines=12> */
.L_x_77:
[----:B------:R-:W-:Y:S05]  /*4410*/  BSYNC B1 ;  /* 0x0000000000017941 */ /* 0x000fea0003800000 */
.L_x_76:
        /* <DEDUP_REMOVED lines=12> */
.L_x_79:
[----:B------:R-:W-:Y:S05]  /*44e0*/  BSYNC B1 ;  /* 0x0000000000017941 */ /* 0x000fea0003800000 */
.L_x_78:
        /* <DEDUP_REMOVED lines=12> */
.L_x_81:
[----:B------:R-:W-:Y:S05]  /*45b0*/  BSYNC B1 ;  /* 0x0000000000017941 */ /* 0x000fea0003800000 */
.L_x_80:
        /* <DEDUP_REMOVED lines=12> */
.L_x_83:
[----:B------:R-:W-:Y:S05]  /*4680*/  BSYNC B1 ;  /* 0x0000000000017941 */ /* 0x000fea0003800000 */
.L_x_82:
        /* <DEDUP_REMOVED lines=12> */
.L_x_85:
[----:B------:R-:W-:Y:S05]  /*4750*/  BSYNC B1 ;  /* 0x0000000000017941 */ /* 0x000fea0003800000 */
.L_x_84:
        /* <DEDUP_REMOVED lines=12> */
.L_x_87:
[----:B------:R-:W-:Y:S05]  /*4820*/  BSYNC B1 ;  /* 0x0000000000017941 */ /* 0x000fea0003800000 */
.L_x_86:
        /* <DEDUP_REMOVED lines=12> */
.L_x_89:
[----:B------:R-:W-:Y:S05]  /*48f0*/  BSYNC B1 ;  /* 0x0000000000017941 */ /* 0x000fea0003800000 */
.L_x_88:
        /* <DEDUP_REMOVED lines=12> */
.L_x_91:
[----:B------:R-:W-:Y:S05]  /*49c0*/  BSYNC B1 ;  /* 0x0000000000017941 */ /* 0x000fea0003800000 */
.L_x_90:
        /* <DEDUP_REMOVED lines=12> */
.L_x_93:
[----:B------:R-:W-:Y:S05]  /*4a90*/  BSYNC B1 ;  /* 0x0000000000017941 */ /* 0x000fea0003800000 */
.L_x_92:
        /* <DEDUP_REMOVED lines=12> */
.L_x_95:
[----:B------:R-:W-:Y:S05]  /*4b60*/  BSYNC B1 ;  /* 0x0000000000017941 */ /* 0x000fea0003800000 */
.L_x_94:
        /* <DEDUP_REMOVED lines=12> */
.L_x_97:
[----:B------:R-:W-:Y:S05]  /*4c30*/  BSYNC B1 ;  /* 0x0000000000017941 */ /* 0x000fea0003800000 */
.L_x_96:
        /* <DEDUP_REMOVED lines=12> */
.L_x_99:
[----:B------:R-:W-:Y:S05]  /*4d00*/  BSYNC B1 ;  /* 0x0000000000017941 */ /* 0x000fea0003800000 */
.L_x_98:
        /* <DEDUP_REMOVED lines=12> */
.L_x_101:
[----:B------:R-:W-:Y:S05]  /*4dd0*/  BSYNC B1 ;  /* 0x0000000000017941 */ /* 0x000fea0003800000 */
.L_x_100:
        /* <DEDUP_REMOVED lines=12> */
.L_x_103:
[----:B------:R-:W-:Y:S05]  /*4ea0*/  BSYNC B1 ;  /* 0x0000000000017941 */ /* 0x000fea0003800000 */
.L_x_102:
        /* <DEDUP_REMOVED lines=12> */
.L_x_105:
[----:B------:R-:W-:Y:S05]  /*4f70*/  BSYNC B1 ;  /* 0x0000000000017941 */ /* 0x000fea0003800000 */
.L_x_104:
        /* <DEDUP_REMOVED lines=12> */
.L_x_107:
[----:B------:R-:W-:Y:S05]  /*5040*/  BSYNC B1 ;  /* 0x0000000000017941 */ /* 0x000fea0003800000 */
.L_x_106:
        /* <DEDUP_REMOVED lines=12> */
.L_x_109:
[----:B------:R-:W-:Y:S05]  /*5110*/  BSYNC B1 ;  /* 0x0000000000017941 */ /* 0x000fea0003800000 */
.L_x_108:
        /* <DEDUP_REMOVED lines=12> */
.L_x_111:
[----:B------:R-:W-:Y:S05]  /*51e0*/  BSYNC B1 ;  /* 0x0000000000017941 */ /* 0x000fea0003800000 */
.L_x_110:
        /* <DEDUP_REMOVED lines=12> */
.L_x_113:
[----:B------:R-:W-:Y:S05]  /*52b0*/  BSYNC B1 ;  /* 0x0000000000017941 */ /* 0x000fea0003800000 */
.L_x_112:
        /* <DEDUP_REMOVED lines=12> */
.L_x_115:
[----:B------:R-:W-:Y:S05]  /*5380*/  BSYNC B1 ;  /* 0x0000000000017941 */ /* 0x000fea0003800000 */
.L_x_114:
        /* <DEDUP_REMOVED lines=12> */
.L_x_117:
[----:B------:R-:W-:Y:S05]  /*5450*/  BSYNC B1 ;  /* 0x0000000000017941 */ /* 0x000fea0003800000 */
.L_x_116:
        /* <DEDUP_REMOVED lines=12> */
.L_x_119:
[----:B------:R-:W-:Y:S05]  /*5520*/  BSYNC B1 ;  /* 0x0000000000017941 */ /* 0x000fea0003800000 */
.L_x_118:
        /* <DEDUP_REMOVED lines=12> */
.L_x_121:
[----:B------:R-:W-:Y:S05]  /*55f0*/  BSYNC B1 ;  /* 0x0000000000017941 */ /* 0x000fea0003800000 */
.L_x_120:
        /* <DEDUP_REMOVED lines=12> */
.L_x_123:
[----:B------:R-:W-:Y:S05]  /*56c0*/  BSYNC B1 ;  /* 0x0000000000017941 */ /* 0x000fea0003800000 */
.L_x_122:
        /* <DEDUP_REMOVED lines=12> */
.L_x_125:
[----:B------:R-:W-:Y:S05]  /*5790*/  BSYNC B1 ;  /* 0x0000000000017941 */ /* 0x000fea0003800000 */
.L_x_124:
        /* <DEDUP_REMOVED lines=12> */
.L_x_127:
[----:B------:R-:W-:Y:S05]  /*5860*/  BSYNC B1 ;  /* 0x0000000000017941 */ /* 0x000fea0003800000 */
.L_x_126:
        /* <DEDUP_REMOVED lines=12> */
.L_x_129:
[----:B------:R-:W-:Y:S05]  /*5930*/  BSYNC B1 ;  /* 0x0000000000017941 */ /* 0x000fea0003800000 */
.L_x_128:
        /* <DEDUP_REMOVED lines=12> */
.L_x_131:
[----:B------:R-:W-:Y:S05]  /*5a00*/  BSYNC B1 ;  /* 0x0000000000017941 */ /* 0x000fea0003800000 */
.L_x_130:
        /* <DEDUP_REMOVED lines=12> */
.L_x_133:
[----:B------:R-:W-:Y:S05]  /*5ad0*/  BSYNC B1 ;  /* 0x0000000000017941 */ /* 0x000fea0003800000 */
.L_x_132:
        /* <DEDUP_REMOVED lines=12> */
.L_x_135:
[----:B------:R-:W-:Y:S05]  /*5ba0*/  BSYNC B1 ;  /* 0x0000000000017941 */ /* 0x000fea0003800000 */
.L_x_134:
        /* <DEDUP_REMOVED lines=12> */
.L_x_137:
[----:B------:R-:W-:Y:S05]  /*5c70*/  BSYNC B1 ;  /* 0x0000000000017941 */ /* 0x000fea0003800000 */
.L_x_136:
        /* <DEDUP_REMOVED lines=12> */
.L_x_139:
[----:B------:R-:W-:Y:S05]  /*5d40*/  BSYNC B1 ;  /* 0x0000000000017941 */ /* 0x000fea0003800000 */
.L_x_138:
        /* <DEDUP_REMOVED lines=12> */
.L_x_141:
[----:B------:R-:W-:Y:S05]  /*5e10*/  BSYNC B1 ;  /* 0x0000000000017941 */ /* 0x000fea0003800000 */
.L_x_140:
        /* <DEDUP_REMOVED lines=12> */
.L_x_143:
[----:B------:R-:W-:Y:S05]  /*5ee0*/  BSYNC B1 ;  /* 0x0000000000017941 */ /* 0x000fea0003800000 */
.L_x_142:
        /* <DEDUP_REMOVED lines=12> */
.L_x_145:
[----:B------:R-:W-:Y:S05]  /*5fb0*/  BSYNC B1 ;  /* 0x0000000000017941 */ /* 0x000fea0003800000 */
.L_x_144:
        /* <DEDUP_REMOVED lines=12> */
.L_x_147:
[----:B------:R-:W-:Y:S05]  /*6080*/  BSYNC B1 ;  /* 0x0000000000017941 */ /* 0x000fea0003800000 */
.L_x_146:
        /* <DEDUP_REMOVED lines=12> */
.L_x_149:
[----:B------:R-:W-:Y:S05]  /*6150*/  BSYNC B1 ;  /* 0x0000000000017941 */ /* 0x000fea0003800000 */
.L_x_148:
[----:B-----5:R-:W-:Y:S01]  /*6160*/  LOP3.LUT R28, R28, 0xff, RZ, 0xc0, !PT ;  /* 0x000000ff1c1c7812 */ /* 0x020fe200078ec0ff */
[----:B------:R-:W-:Y:S01]  /*6170*/  BSSY B1, `(.L_x_150) ;  /* 0x000000b000017945 */ /* 0x000fe20003800000 */
[----:B------:R-:W-:Y:S02]  /*6180*/  ISETP.LT.OR P4, PT, R27, 0x6a, !P2 ;  /* 0x0000006a1b00780c */ /* 0x000fe40005781670 */
[----:B------:R-:W-:-:S05]  /*6190*/  F2FP.F16.E5M2.UNPACK_B R28, R28 ;  /* 0x0000001cff1c723e */ /* 0x000fca00020004ff */
[----:B------:R-:W-:-:S05]  /*61a0*/  HADD2.F32 R28, -RZ, R28.H0_H0 ;  /* 0x2000001cff1c7230 */ /* 0x000fca0000004100 */
[----:B------:R-:W-:-:S04]  /*61b0*/  FMUL R28, R28, R9 ;  /* 0x000000091c1c7220 */ /* 0x000fc80000400000 */
[----:B------:R-:W-:Y:S01]  /*61c0*/  FFMA R28, R23, R8, R28 ;  /* 0x00000008171c7223 */ /* 0x000fe2000000001c */
[----:B------:R-:W-:-:S04]  /*61d0*/  PRMT R23, RZ, 0x7610, R23 ;  /* 0x00007610ff177816 */ /* 0x000fc80000000017 */
[----:B----4-:R-:W-:-:S05]  /*61e0*/  F2FP.SATFINITE.E5M2.F32.PACK_AB_MERGE_C R29, RZ, R28, RZ ;  /* 0x0000001cff1d723e */ /* 0x010fca00048060ff */
[----:B------:R4:W-:Y:S01]  /*61f0*/  @!P5 STG.E.U8 desc[UR18][R10.64+0x68], R29 ;  /* 0x0000681d0a00d986 */ /* 0x0009e2000c101112 */
[----:B------:R-:W-:Y:S05]  /*6200*/  @P4 BRA `(.L_x_151) ;  /* 0x0000000000044947 */ /* 0x000fea0003800000 */
[----:B------:R0:W5:Y:S02]  /*6210*/  LDG.E.U8 R23, desc[UR18][R24.64+0x69] ;  /* 0x0000691218177981 */ /* 0x000164000c1e1100 */
.L_x_151:
[----:B------:R-:W-:Y:S05]  /*6220*/  BSYNC B1 ;  /* 0x0000000000017941 */ /* 0x000fea0003800000 */
.L_x_150:
        /* <DEDUP_REMOVED lines=8> */
[----:B------:R-:W-:-:S05]  /*62b0*/  F2FP.SATFINITE.E5M2.F32.PACK_AB_MERGE_C R23, RZ, R23, RZ ;  /* 0x00000017ff17723e */ /* 0x000fca00048060ff */
[----:B------:R0:W-:Y:S01]  /*62c0*/  @!P4 STG.E.U8 desc[UR18][R10.64+0x69], R23 ;  /* 0x000069170a00c986 */ /* 0x0001e2000c101112 */
[----:B------:R-:W-:Y:S05]  /*62d0*/  @P5 BRA `(.L_x_153) ;  /* 0x0000000000045947 */ /* 0x000fea0003800000 */
[----:B------:R0:W5:Y:S02]  /*62e0*/  LDG.E.U8 R22, desc[UR18][R6.64+0x70] ;  /* 0x0000701206167981 */ /* 0x000164000c1e1100 */
.L_x_153:
[----:B------:R-:W-:Y:S05]  /*62f0*/  BSYNC B1 ;  /* 0x0000000000017941 */ /* 0x000fea0003800000 */
.L_x_152:
        /* <DEDUP_REMOVED lines=8> */
[----:B0-----:R-:W-:-:S05]  /*6380*/  F2FP.SATFINITE.E5M2.F32.PACK_AB_MERGE_C R23, RZ, R22, RZ ;  /* 0x00000016ff17723e */ /* 0x001fca00048060ff */
[----:B------:R0:W-:Y:S01]  /*6390*/  @!P5 STG.E.U8 desc[UR18][R12.64+0x70], R23 ;  /* 0x000070170c00d986 */ /* 0x0001e2000c101112 */
[----:B------:R-:W-:Y:S05]  /*63a0*/  @P4 BRA `(.L_x_155) ;  /* 0x0000000000044947 */ /* 0x000fea0003800000 */
[----:B------:R0:W5:Y:S02]  /*63b0*/  LDG.E.U8 R21, desc[UR18][R6.64+0x71] ;  /* 0x0000711206157981 */ /* 0x000164000c1e1100 */
.L_x_155:
[----:B------:R-:W-:Y:S05]  /*63c0*/  BSYNC B1 ;  /* 0x0000000000017941 */ /* 0x000fea0003800000 */
.L_x_154:
        /* <DEDUP_REMOVED lines=12> */
.L_x_157:
[----:B------:R-:W-:Y:S05]  /*6490*/  BSYNC B1 ;  /* 0x0000000000017941 */ /* 0x000fea0003800000 */
.L_x_156:
        /* <DEDUP_REMOVED lines=12> */
.L_x_159:
[----:B------:R-:W-:Y:S05]  /*6560*/  BSYNC B1 ;  /* 0x0000000000017941 */ /* 0x000fea0003800000 */
.L_x_158:
        /* <DEDUP_REMOVED lines=12> */
.L_x_161:
[----:B------:R-:W-:Y:S05]  /*6630*/  BSYNC B1 ;  /* 0x0000000000017941 */ /* 0x000fea0003800000 */
.L_x_160:
        /* <DEDUP_REMOVED lines=12> */
.L_x_163:
[----:B------:R-:W-:Y:S05]  /*6700*/  BSYNC B1 ;  /* 0x0000000000017941 */ /* 0x000fea0003800000 */
.L_x_162:
[----:B-----5:R-:W-:Y:S01]  /*6710*/  LOP3.LUT R15, R15, 0xff, RZ, 0xc0, !PT ;  /* 0x000000ff0f0f7812 */ /* 0x020fe200078ec0ff */
[----:B------:R-:W-:Y:S01]  /*6720*/  BSSY B1, `(.L_x_164) ;  /* 0x000000b000017945 */ /* 0x000fe20003800000 */
[----:B------:R-:W-:Y:S02]  /*6730*/  ISETP.LT.OR P4, PT, R27, 0x79, !P2 ;  /* 0x000000791b00780c */ /* 0x000fe40005781670 */
[----:B------:R-:W-:-:S05]  /*6740*/  F2FP.F16.E5M2.UNPACK_B R15, R15 ;  /* 0x0000000fff0f723e */ /* 0x000fca00020004ff */
[----:B0-2---:R-:W-:-:S05]  /*6750*/  HADD2.F32 R6, -RZ, R15.H0_H0 ;  /* 0x2000000fff067230 */ /* 0x005fca0000004100 */
[----:B------:R-:W-:Y:S01]  /*6760*/  FMUL R7, R6, R9 ;  /* 0x0000000906077220 */ /* 0x000fe20000400000 */
[----:B------:R-:W-:-:S03]  /*6770*/  PRMT R6, RZ, 0x7610, R6 ;  /* 0x00007610ff067816 */ /* 0x000fc60000000006 */
[----:B------:R-:W-:-:S05]  /*6780*/  FFMA R7, R14, R8, R7 ;  /* 0x000000080e077223 */ /* 0x000fca0000000007 */
[----:B------:R-:W-:-:S05]  /*6790*/  F2FP.SATFINITE.E5M2.F32.PACK_AB_MERGE_C R7, RZ, R7, RZ ;  /* 0x00000007ff07723e */ /* 0x000fca00048060ff */
[----:B------:R0:W-:Y:S01]  /*67a0*/  @!P1 STG.E.U8 desc[UR18][R12.64+0x79], R7 ;  /* 0x000079070c009986 */ /* 0x0001e2000c101112 */
[----:B------:R-:W-:Y:S05]  /*67b0*/  @P4 BRA `(.L_x_165) ;  /* 0x0000000000044947 */ /* 0x000fea0003800000 */
[----:B------:R2:W5:Y:S02]  /*67c0*/  LDG.E.U8 R6, desc[UR18][R24.64+0x78] ;  /* 0x0000781218067981 */ /* 0x000564000c1e1100 */
.L_x_165:
[----:B------:R-:W-:Y:S05]  /*67d0*/  BSYNC B1 ;  /* 0x0000000000017941 */ /* 0x000fea0003800000 */
.L_x_164:
[----:B-----5:R-:W-:Y:S01]  /*67e0*/  LOP3.LUT R6, R6, 0xff, RZ, 0xc0, !PT ;  /* 0x000000ff06067812 */ /* 0x020fe200078ec0ff */
[----:B------:R-:W-:Y:S01]  /*67f0*/  BSSY B1, `(.L_x_166) ;  /* 0x000000b000017945 */ /* 0x000fe20003800000 */
[----:B------:R-:W-:Y:S02]  /*6800*/  ISETP.LT.OR P2, PT, R27, 0x7a, !P2 ;  /* 0x0000007a1b00780c */ /* 0x000fe40005741670 */
[----:B------:R-:W-:-:S05]  /*6810*/  F2FP.F16.E5M2.UNPACK_B R6, R6 ;  /* 0x00000006ff06723e */ /* 0x000fca00020004ff */
[----:B------:R-:W-:-:S05]  /*6820*/  HADD2.F32 R6, -RZ, R6.H0_H0 ;  /* 0x20000006ff067230 */ /* 0x000fca0000004100 */
[----:B------:R-:W-:-:S04]  /*6830*/  FMUL R6, R6, R9 ;  /* 0x0000000906067220 */ /* 0x000fc80000400000 */
[----:B------:R-:W-:-:S05]  /*6840*/  FFMA R6, R17, R8, R6 ;  /* 0x0000000811067223 */ /* 0x000fca0000000006 */
[----:B0-----:R-:W-:Y:S02]  /*6850*/  F2FP.SATFINITE.E5M2.F32.PACK_AB_MERGE_C R7, RZ, R6, RZ ;  /* 0x00000006ff07723e */ /* 0x001fe400048060ff */
[----:B------:R-:W-:-:S03]  /*6860*/  PRMT R6, RZ, 0x7610, R6 ;  /* 0x00007610ff067816 */ /* 0x000fc60000000006 */
[----:B------:R0:W-:Y:S01]  /*6870*/  @!P4 STG.E.U8 desc[UR18][R10.64+0x78], R7 ;  /* 0x000078070a00c986 */ /* 0x0001e2000c101112 */
[----:B------:R-:W-:Y:S05]  /*6880*/  @P2 BRA `(.L_x_167) ;  /* 0x0000000000042947 */ /* 0x000fea0003800000 */
[----:B------:R0:W5:Y:S02]  /*6890*/  LDG.E.U8 R6, desc[UR18][R24.64+0x79] ;  /* 0x0000791218067981 */ /* 0x000164000c1e1100 */
.L_x_167:
[----:B------:R-:W-:Y:S05]  /*68a0*/  BSYNC B1 ;  /* 0x0000000000017941 */ /* 0x000fea0003800000 */
.L_x_166:
[----:B------:R-:W-:Y:S05]  /*68b0*/  @P2 BRA `(.L_x_168) ;  /* 0x0000001000282947 */ /* 0x000fea0003800000 */
[----:B-----5:R-:W-:-:S04]  /*68c0*/  LOP3.LUT R6, R6, 0xff, RZ, 0xc0, !PT ;  /* 0x000000ff06067812 */ /* 0x020fc800078ec0ff */
[----:B------:R-:W-:-:S05]  /*68d0*/  F2FP.F16.E5M2.UNPACK_B R6, R6 ;  /* 0x00000006ff06723e */ /* 0x000fca00020004ff */
[----:B------:R-:W-:-:S05]  /*68e0*/  HADD2.F32 R6, -RZ, R6.H0_H0 ;  /* 0x20000006ff067230 */ /* 0x000fca0000004100 */
[----:B0-----:R-:W-:-:S04]  /*68f0*/  FMUL R7, R6, R9 ;  /* 0x0000000906077220 */ /* 0x001fc80000400000 */
[----:B------:R-:W-:-:S05]  /*6900*/  FFMA R7, R16, R8, R7 ;  /* 0x0000000810077223 */ /* 0x000fca0000000007 */
[----:B------:R-:W-:-:S05]  /*6910*/  F2FP.SATFINITE.E5M2.F32.PACK_AB_MERGE_C R7, RZ, R7, RZ ;  /* 0x00000007ff07723e */ /* 0x000fca00048060ff */
[----:B------:R0:W-:Y:S01]  /*6920*/  STG.E.U8 desc[UR18][R10.64+0x79], R7 ;  /* 0x000079070a007986 */ /* 0x0001e2000c101112 */
[----:B------:R-:W-:Y:S05]  /*6930*/  BRA `(.L_x_168) ;  /* 0x0000001000087947 */ /* 0x000fea0003800000 */
.L_x_39:
[----:B------:R-:W-:Y:S01]  /*6940*/  ISETP.GE.AND P2, PT, R33, 0x1, PT ;  /* 0x000000012100780c */ /* 0x000fe20003f46270 */
[-C--:B--2---:R-:W-:Y:S01]  /*6950*/  FMUL R141, R141, R8.reuse ;  /* 0x000000088d8d7220 */ /* 0x084fe20000400000 */
[-C--:B------:R-:W-:Y:S01]  /*6960*/  FMUL R140, R140, R8.reuse ;  /* 0x000000088c8c7220 */ /* 0x080fe20000400000 */
[----:B------:R-:W-:Y:S01]  /*6970*/  ISETP.GE.AND P1, PT, R33, 0x9, PT ;  /* 0x000000092100780c */ /* 0x000fe20003f26270 */
[-C--:B------:R-:W-:Y:S01]  /*6980*/  FMUL R138, R138, R8.reuse ;  /* 0x000000088a8a7220 */ /* 0x080fe20000400000 */
[----:B------:R-:W-:Y:S01]  /*6990*/  ISETP.LT.OR P5, PT, R27, 0x1, !P2 ;  /* 0x000000011b00780c */ /* 0x000fe200057a1670 */
[-C--:B------:R-:W-:Y:S01]  /*69a0*/  FMUL R139, R139, R8.reuse ;  /* 0x000000088b8b7220 */ /* 0x080fe20000400000 */
[----:B------:R-:W-:Y:S01]  /*69b0*/  ISETP.LT.OR P4, PT, R27, 0x2, !P2 ;  /* 0x000000021b00780c */ /* 0x000fe20005781670 */
[-C--:B------:R-:W-:Y:S01]  /*69c0*/  FMUL R137, R137, R8.reuse ;  /* 0x0000000889897220 */ /* 0x080fe20000400000 */
[----:B------:R-:W-:Y:S01]  /*69d0*/  F2FP.SATFINITE.E5M2.F32.PACK_AB_MERGE_C R141, RZ, R141, RZ ;  /* 0x0000008dff8d723e */ /* 0x000fe200048060ff */
[----:B------:R-:W-:Y:S01]  /*69e0*/  FMUL R136, R136, R8 ;  /* 0x0000000888887220 */ /* 0x000fe20000400000 */
[----:B------:R-:W-:Y:S01]  /*69f0*/  F2FP.SATFINITE.E5M2.F32.PACK_AB_MERGE_C R7, RZ, R140, RZ ;  /* 0x0000008cff07723e */ /* 0x000fe200048060ff */
[-C--:B------:R-:W-:Y:S01]  /*6a00*/  FMUL R135, R135, R8.reuse ;  /* 0x0000000887877220 */ /* 0x080fe20000400000 */
[C---:B------:R-:W-:Y:S01]  /*6a10*/  ISETP.LT.OR P6, PT, R27.reuse, 0x9, !P2 ;  /* 0x000000091b00780c */ /* 0x040fe200057c1670 */
[----:B------:R-:W-:Y:S01]  /*6a20*/  FMUL R134, R134, R8 ;  /* 0x0000000886867220 */ /* 0x000fe20000400000 */
[----:B------:R-:W-:Y:S01]  /*6a30*/  F2FP.SATFINITE.E5M2.F32.PACK_AB_MERGE_C R25, RZ, R138, RZ ;  /* 0x0000008aff19723e */ /* 0x000fe200048060ff */
[-C--:B------:R-:W-:Y:S01]  /*6a40*/  FMUL R132, R132, R8.reuse ;  /* 0x0000000884847220 */ /* 0x080fe20000400000 */
[----:B------:R-:W-:Y:S01]  /*6a50*/  F2FP.SATFINITE.E5M2.F32.PACK_AB_MERGE_C R139, RZ, R139, RZ ;  /* 0x0000008bff8b723e */ /* 0x000fe200048060ff */
[----:B------:R-:W-:Y:S01]  /*6a60*/  @!P5 STG.E.U8 desc[UR18][R12.64], R141 ;  /* 0x0000008d0c00d986 */ /* 0x000fe2000c101112 */
[----:B------:R-:W-:Y:S01]  /*6a70*/  ISETP.LT.OR P5, PT, R27, 0x2, !P1 ;  /* 0x000000021b00780c */ /* 0x000fe20004fa1670 */
[-C--:B------:R-:W-:Y:S01]  /*6a80*/  FMUL R133, R133, R8.reuse ;  /* 0x0000000885857220 */ /* 0x080fe20000400000 */
[----:B------:R-:W-:Y:S01]  /*6a90*/  F2FP.SATFINITE.E5M2.F32.PACK_AB_MERGE_C R137, RZ, R137, RZ ;  /* 0x00000089ff89723e */ /* 0x000fe200048060ff */
[----:B------:R0:W-:Y:S01]  /*6aa0*/  @!P4 STG.E.U8 desc[UR18][R12.64+0x1], R7 ;  /* 0x000001070c00c986 */ /* 0x0001e2000c101112 */
[----:B------:R-:W-:Y:S01]  /*6ab0*/  ISETP.LT.OR P4, PT, R27, 0x1, !P1 ;  /* 0x000000011b00780c */ /* 0x000fe20004f81670 */
[-C--:B------:R-:W-:Y:S01]  /*6ac0*/  FMUL R131, R131, R8.reuse ;  /* 0x0000000883837220 */ /* 0x080fe20000400000 */
[----:B------:R-:W-:Y:S01]  /*6ad0*/  F2FP.SATFINITE.E5M2.F32.PACK_AB_MERGE_C R135, RZ, R135, RZ ;  /* 0x00000087ff87723e */ /* 0x000fe200048060ff */
[----:B------:R-:W-:Y:S01]  /*6ae0*/  FMUL R130, R130, R8 ;  /* 0x0000000882827220 */ /* 0x000fe20000400000 */
[----:B------:R-:W-:Y:S01]  /*6af0*/  F2FP.SATFINITE.E5M2.F32.PACK_AB_MERGE_C R29, RZ, R134, RZ ;  /* 0x00000086ff1d723e */ /* 0x000fe200048060ff */
[-C--:B------:R-:W-:Y:S01]  /*6b00*/  FMUL R129, R129, R8.reuse ;  /* 0x0000000881817220 */ /* 0x080fe20000400000 */
[----:B------:R-:W-:Y:S01]  /*6b10*/  F2FP.SATFINITE.E5M2.F32.PACK_AB_MERGE_C R133, RZ, R133, RZ ;  /* 0x00000085ff85723e */ /* 0x000fe200048060ff */
[-C--:B------:R-:W-:Y:S01]  /*6b20*/  FMUL R128, R128, R8.reuse ;  /* 0x0000000880807220 */ /* 0x080fe20000400000 */
[----:B------:R-:W-:Y:S01]  /*6b30*/  F2FP.SATFINITE.E5M2.F32.PACK_AB_MERGE_C R131, RZ, R131, RZ ;  /* 0x00000083ff83723e */ /* 0x000fe200048060ff */
[----:B------:R1:W-:Y:S01]  /*6b40*/  @!P5 STG.E.U8 desc[UR18][R10.64+0x1], R25 ;  /* 0x000001190a00d986 */ /* 0x0003e2000c101112 */
[C---:B------:R-:W-:Y:S01]  /*6b50*/  ISETP.LT.OR P5, PT, R27.reuse, 0xa, !P2 ;  /* 0x0000000a1b00780c */ /* 0x040fe200057a1670 */
[----:B------:R-:W-:Y:S01]  /*6b60*/  FMUL R126, R126, R8 ;  /* 0x000000087e7e7220 */ /* 0x000fe20000400000 */
[----:B0-----:R-:W-:Y:S01]  /*6b70*/  F2FP.SATFINITE.E5M2.F32.PACK_AB_MERGE_C R7, RZ, R136, RZ ;  /* 0x00000088ff07723e */ /* 0x001fe200048060ff */
[----:B------:R-:W-:Y:S01]  /*6b80*/  @!P4 STG.E.U8 desc[UR18][R10.64], R139 ;  /* 0x0000008b0a00c986 */ /* 0x000fe2000c101112 */
[----:B------:R-:W-:Y:S01]  /*6b90*/  ISETP.LT.OR P4, PT, R27, 0x9, !P1 ;  /* 0x000000091b00780c */ /* 0x000fe20004f81670 */
[-C--:B------:R-:W-:Y:S01]  /*6ba0*/  FMUL R127, R127, R8.reuse ;  /* 0x000000087f7f7220 */ /* 0x080fe20000400000 */
[----:B------:R-:W-:Y:S01]  /*6bb0*/  F2FP.SATFINITE.E5M2.F32.PACK_AB_MERGE_C R129, RZ, R129, RZ ;  /* 0x00000081ff81723e */ /* 0x000fe200048060ff */
[----:B------:R-:W-:Y:S01]  /*6bc0*/  @!P6 STG.E.U8 desc[UR18][R12.64+0x8], R137 ;  /* 0x000008890c00e986 */ /* 0x000fe2000c101112 */
[----:B------:R-:W-:Y:S01]  /*6bd0*/  ISETP.LT.OR P6, PT, R27, 0xa, !P1 ;  /* 0x0000000a1b00780c */ /* 0x000fe20004fc1670 */
[-C--:B------:R-:W-:Y:S01]  /*6be0*/  FMUL R125, R125, R8.reuse ;  /* 0x000000087d7d7220 */ /* 0x080fe20000400000 */
[----:B------:R-:W-:Y:S01]  /*6bf0*/  F2FP.SATFINITE.E5M2.F32.PACK_AB_MERGE_C R127, RZ, R127, RZ ;  /* 0x0000007fff7f723e */ /* 0x000fe200048060ff */
[----:B------:R-:W-:Y:S01]  /*6c00*/  FMUL R124, R124, R8 ;  /* 0x000000087c7c7220 */ /* 0x000fe20000400000 */
[----:B-1----:R-:W-:Y:S01]  /*6c10*/  F2FP.SATFINITE.E5M2.F32.PACK_AB_MERGE_C R25, RZ, R132, RZ ;  /* 0x00000084ff19723e */ /* 0x002fe200048060ff */
[----:B------:R0:W-:Y:S01]  /*6c20*/  @!P5 STG.E.U8 desc[UR18][R12.64+0x9], R7 ;  /* 0x000009070c00d986 */ /* 0x0001e2000c101112 */
[----:B------:R-:W-:Y:S01]  /*6c30*/  ISETP.LT.OR P5, PT, R27, 0x12, !P2 ;  /* 0x000000121b00780c */ /* 0x000fe200057a1670 */
[-C--:B------:R-:W-:Y:S01]  /*6c40*/  FMUL R123, R123, R8.reuse ;  /* 0x000000087b7b7220 */ /* 0x080fe20000400000 */
[----:B------:R-:W-:Y:S01]  /*6c50*/  F2FP.SATFINITE.E5M2.F32.PACK_AB_MERGE_C R125, RZ, R125, RZ ;  /* 0x0000007dff7d723e */ /* 0x000fe200048060ff */
[----:B------:R-:W-:Y:S01]  /*6c60*/  @!P4 STG.E.U8 desc[UR18][R10.64+0x8], R135 ;  /* 0x000008870a00c986 */ /* 0x000fe2000c101112 */
[C---:B------:R-:W-:Y:S01]  /*6c70*/  ISETP.LT.OR P4, PT, R27.reuse, 0x11, !P2 ;  /* 0x000000111b00780c */ /* 0x040fe20005781670 */
[-C--:B------:R-:W-:Y:S01]  /*6c80*/  FMUL R122, R122, R8.reuse ;  /* 0x000000087a7a7220 */ /* 0x080fe20000400000 */
[----:B------:R-:W-:Y:S01]  /*6c90*/  F2FP.SATFINITE.E5M2.F32.PACK_AB_MERGE_C R123, RZ, R123, RZ ;  /* 0x0000007bff7b723e */ /* 0x000fe200048060ff */
[----:B------:R1:W-:Y:S01]  /*6ca0*/  @!P6 STG.E.U8 desc[UR18][R10.64+0x9], R29 ;  /* 0x0000091d0a00e986 */ /* 0x0003e2000c101112 */
[----:B------:R-:W-:Y:S01]  /*6cb0*/  ISETP.LT.OR P6, PT, R27, 0x11, !P1 ;  /* 0x000000111b00780c */ /* 0x000fe20004fc1670 */
[-C--:B------:R-:W-:Y:S01]  /*6cc0*/  FMUL R120, R120, R8.reuse ;  /* 0x0000000878787220 */ /* 0x080fe20000400000 */
[----:B------:R-:W-:Y:S01]  /*6cd0*/  FMUL R121, R121, R8 ;  /* 0x0000000879797220 */ /* 0x000fe20000400000 */
[----:B0-----:R-:W-:Y:S01]  /*6ce0*/  F2FP.SATFINITE.E5M2.F32.PACK_AB_MERGE_C R7, RZ, R130, RZ ;  /* 0x00000082ff07723e */ /* 0x001fe200048060ff */
[-C--:B------:R-:W-:Y:S01]  /*6cf0*/  FMUL R119, R119, R8.reuse ;  /* 0x0000000877777220 */ /* 0x080fe20000400000 */
[----:B------:R0:W-:Y:S01]  /*6d00*/  @!P5 STG.E.U8 desc[UR18][R12.64+0x11], R25 ;  /* 0x000011190c00d986 */ /* 0x0001e2000c101112 */
[C---:B------:R-:W-:Y:S01]  /*6d10*/  ISETP.LT.OR P5, PT, R27.reuse, 0x12, !P1 ;  /* 0x000000121b00780c */ /* 0x040fe20004fa1670 */
[-C--:B------:R-:W-:Y:S01]  /*6d20*/  FMUL R118, R118, R8.reuse ;  /* 0x0000000876767220 */ /* 0x080fe20000400000 */
[----:B------:R-:W-:Y:S01]  /*6d30*/  F2FP.SATFINITE.E5M2.F32.PACK_AB_MERGE_C R121, RZ, R121, RZ ;  /* 0x00000079ff79723e */ /* 0x000fe200048060ff */
[----:B------:R-:W-:Y:S01]  /*6d40*/  @!P4 STG.E.U8 desc[UR18][R12.64+0x10], R133 ;  /* 0x000010850c00c986 */ /* 0x000fe2000c101112 */
[----:B------:R-:W-:Y:S01]  /*6d50*/  ISETP.LT.OR P4, PT, R27, 0x19, !P2 ;  /* 0x000000191b00780c */ /* 0x000fe20005781670 */
[----:B------:R-:W-:Y:S01]  /*6d60*/  FMUL R117, R117, R8 ;  /* 0x0000000875757220 */ /* 0x000fe20000400000 */
[----:B-1----:R-:W-:Y:S01]  /*6d70*/  F2FP.SATFINITE.E5M2.F32.PACK_AB_MERGE_C R29, RZ, R128, RZ ;  /* 0x00000080ff1d723e */ /* 0x002fe200048060ff */
[----:B------:R-:W-:Y:S01]  /*6d80*/  @!P6 STG.E.U8 desc[UR18][R10.64+0x10], R131 ;  /* 0x000010830a00e986 */ /* 0x000fe2000c101112 */
[C---:B------:R-:W-:Y:S01]  /*6d90*/  ISETP.LT.OR P6, PT, R27.reuse, 0x1a, !P2 ;  /* 0x0000001a1b00780c */ /* 0x040fe200057c1670 */
[-C--:B------:R-:W-:Y:S01]  /*6da0*/  FMUL R116, R116, R8.reuse ;  /* 0x0000000874747220 */ /* 0x080fe20000400000 */
[----:B------:R-:W-:Y:S01]  /*6db0*/  F2FP.SATFINITE.E5M2.F32.PACK_AB_MERGE_C R119, RZ, R119, RZ ;  /* 0x00000077ff77723e */ /* 0x000fe200048060ff */
[----:B------:R-:W-:Y:S01]  /*6dc0*/  FMUL R114, R114, R8 ;  /* 0x0000000872727220 */ /* 0x000fe20000400000 */
[----:B0-----:R-:W-:Y:S01]  /*6dd0*/  F2FP.SATFINITE.E5M2.F32.PACK_AB_MERGE_C R25, RZ, R126, RZ ;  /* 0x0000007eff19723e */ /* 0x001fe200048060ff */
[----:B------:R0:W-:Y:S01]  /*6de0*/  @!P5 STG.E.U8 desc[UR18][R10.64+0x11], R7 ;  /* 0x000011070a00d986 */ /* 0x0001e2000c101112 */
[----:B------:R-:W-:Y:S01]  /*6df0*/  ISETP.LT.OR P5, PT, R27, 0x1a, !P1 ;  /* 0x0000001a1b00780c */ /* 0x000fe20004fa1670 */
        /* <DEDUP_REMOVED lines=11> */
[----:B0-----:R-:W-:Y:S01]  /*6eb0*/  F2FP.SATFINITE.E5M2.F32.PACK_AB_MERGE_C R7, RZ, R124, RZ ;  /* 0x0000007cff07723e */ /* 0x001fe200048060ff */
[----:B------:R0:W-:Y:S01]  /*6ec0*/  @!P5 STG.E.U8 desc[UR18][R10.64+0x19], R25 ;  /* 0x000019190a00d986 */ /* 0x0001e2000c101112 */
[C---:B------:R-:W-:Y:S01]  /*6ed0*/  ISETP.LT.OR P5, PT, R27.reuse, 0x22, !P2 ;  /* 0x000000221b00780c */ /* 0x040fe200057a1670 */
[-C--:B------:R-:W-:Y:S01]  /*6ee0*/  FMUL R110, R110, R8.reuse ;  /* 0x000000086e6e7220 */ /* 0x080fe20000400000 */
[----:B------:R-:W-:Y:S01]  /*6ef0*/  F2FP.SATFINITE.E5M2.F32.PACK_AB_MERGE_C R111, RZ, R111, RZ ;  /* 0x0000006fff6f723e */ /* 0x000fe200048060ff */
[----:B------:R-:W-:Y:S01]  /*6f00*/  @!P4 STG.E.U8 desc[UR18][R10.64+0x18], R127 ;  /* 0x0000187f0a00c986 */ /* 0x000fe2000c101112 */
[C---:B------:R-:W-:Y:S01]  /*6f10*/  ISETP.LT.OR P4, PT, R27.reuse, 0x21, !P1 ;  /* 0x000000211b00780c */ /* 0x040fe20004f81670 */
[----:B------:R-:W-:Y:S01]  /*6f20*/  FMUL R108, R108, R8 ;  /* 0x000000086c6c7220 */ /* 0x000fe20000400000 */
[----:B-1----:R-:W-:Y:S01]  /*6f30*/  F2FP.SATFINITE.E5M2.F32.PACK_AB_MERGE_C R29, RZ, R122, RZ ;  /* 0x0000007aff1d723e */ /* 0x002fe200048060ff */
[----:B------:R-:W-:Y:S01]  /*6f40*/  @!P6 STG.E.U8 desc[UR18][R12.64+0x20], R125 ;  /* 0x0000207d0c00e986 */ /* 0x000fe2000c101112 */
[----:B------:R-:W-:Y:S01]  /*6f50*/  ISETP.LT.OR P6, PT, R27, 0x22, !P1 ;  /* 0x000000221b00780c */ /* 0x000fe20004fc1670 */
[-C--:B------:R-:W-:Y:S01]  /*6f60*/  FMUL R109, R109, R8.reuse ;  /* 0x000000086d6d7220 */ /* 0x080fe20000400000 */
[----:B------:R-:W-:Y:S01]  /*6f70*/  FMUL R107, R107, R8 ;  /* 0x000000086b6b7220 */ /* 0x000fe20000400000 */
[----:B0-----:R-:W-:Y:S01]  /*6f80*/  F2FP.SATFINITE.E5M2.F32.PACK_AB_MERGE_C R25, RZ, R120, RZ ;  /* 0x00000078ff19723e */ /* 0x001fe200048060ff */
[-C--:B------:R-:W-:Y:S01]  /*6f90*/  FMUL R106, R106, R8.reuse ;  /* 0x000000086a6a7220 */ /* 0x080fe20000400000 */
        /* <DEDUP_REMOVED lines=33> */
[----:B------:R-:W-:Y:S01]  /*71b0*/  ISETP.LT.OR P4, PT, R27, 0x31, !P1 ;  /* 0x000000311b00780c */ /* 0x000fe20004f81670 */
[-C--:B------:R-:W-:Y:S01]  /*71c0*/  FMUL R97, R97, R8.reuse ;  /* 0x0000000861617220 */ /* 0x080fe20000400000 */
[-C--:B------:R-:W-:Y:S01]  /*71d0*/  FMUL R95, R95, R8.reuse ;  /* 0x000000085f5f7220 */ /* 0x080fe20000400000 */
        /* <DEDUP_REMOVED lines=37> */
[-C--:B------:R-:W-:Y:S01]  /*7430*/  FMUL R19, R19, R8.reuse ;  /* 0x0000000813137220 */ /* 0x080fe20000400000 */
        /* <DEDUP_REMOVED lines=17> */
[----:B------:R-:W-:Y:S01]  /*7550*/  F2FP.SATFINITE.E5M2.F32.PACK_AB_MERGE_C R15, RZ, R15, RZ ;  /* 0x0000000fff0f723e */ /* 0x000fe200048060ff */
[----:B------:R1:W-:Y:S01]  /*7560*/  @!P6 STG.E.U8 desc[UR18][R12.64+0x49], R29 ;  /* 0x0000491d0c00e986 */ /* 0x0003e2000c101112 */
[----:B------:R-:W-:-:S02]  /*7570*/  ISETP.LT.OR P6, PT, R27, 0x51, !P2 ;  /* 0x000000511b00780c */ /* 0x000fc400057c1670 */
[----:B------:R-:W-:Y:S02]  /*7580*/  F2FP.SATFINITE.E5M2.F32.PACK_AB_MERGE_C R17, RZ, R17, RZ ;  /* 0x00000011ff11723e */ /* 0x000fe400048060ff */
[----:B0-----:R-:W-:Y:S01]  /*7590*/  F2FP.SATFINITE.E5M2.F32.PACK_AB_MERGE_C R7, RZ, R100, RZ ;  /* 0x00000064ff07723e */ /* 0x001fe200048060ff */
[----:B------:R0:W-:Y:S01]  /*75a0*/  @!P5 STG.E.U8 desc[UR18][R10.64+0x49], R25 ;  /* 0x000049190a00d986 */ /* 0x0001e2000c101112 */
[----:B------:R-:W-:-:S03]  /*75b0*/  ISETP.LT.OR P5, PT, R27, 0x52, !P2 ;  /* 0x000000521b00780c */ /* 0x000fc600057a1670 */
[----:B------:R-:W-:Y:S01]  /*75c0*/  @!P4 STG.E.U8 desc[UR18][R10.64+0x48], R103 ;  /* 0x000048670a00c986 */ /* 0x000fe2000c101112 */
[C---:B------:R-:W-:Y:S02]  /*75d0*/  ISETP.LT.OR P4, PT, R27.reuse, 0x51, !P1 ;  /* 0x000000511b00780c */ /* 0x040fe40004f81670 */
[----:B-1----:R-:W-:Y:S01]  /*75e0*/  F2FP.SATFINITE.E5M2.F32.PACK_AB_MERGE_C R29, RZ, R98, RZ ;  /* 0x00000062ff1d723e */ /* 0x002fe200048060ff */
[----:B------:R-:W-:Y:S01]  /*75f0*/  @!P6 STG.E.U8 desc[UR18][R12.64+0x50], R101 ;  /* 0x000050650c00e986 */ /* 0x000fe2000c101112 */
[----:B------:R-:W-:Y:S02]  /*7600*/  ISETP.LT.OR P6, PT, R27, 0x52, !P1 ;  /* 0x000000521b00780c */ /* 0x000fe40004fc1670 */
[----:B0-----:R-:W-:-:S03]  /*7610*/  F2FP.SATFINITE.E5M2.F32.PACK_AB_MERGE_C R25, RZ, R96, RZ ;  /* 0x00000060ff19723e */ /* 0x001fc600048060ff */
[----:B------:R0:W-:Y:S01]  /*7620*/  @!P5 STG.E.U8 desc[UR18][R12.64+0x51], R7 ;  /* 0x000051070c00d986 */ /* 0x0001e2000c101112 */
[----:B------:R-:W-:-:S03]  /*7630*/  ISETP.LT.OR P5, PT, R27, 0x5a, !P2 ;  /* 0x0000005a1b00780c */ /* 0x000fc600057a1670 */
[----:B------:R-:W-:Y:S01]  /*7640*/  @!P4 STG.E.U8 desc[UR18][R10.64+0x50], R99 ;  /* 0x000050630a00c986 */ /* 0x000fe2000c101112 */
[----:B------:R-:W-:-:S03]  /*7650*/  ISETP.LT.OR P4, PT, R27, 0x59, !P2 ;  /* 0x000000591b00780c */ /* 0x000fc60005781670 */
[----:B------:R1:W-:Y:S01]  /*7660*/  @!P6 STG.E.U8 desc[UR18][R10.64+0x51], R29 ;  /* 0x0000511d0a00e986 */ /* 0x0003e2000c101112 */
[----:B------:R-:W-:Y:S02]  /*7670*/  ISETP.LT.OR P6, PT, R27, 0x59, !P1 ;  /* 0x000000591b00780c */ /* 0x000fe40004fc1670 */
[----:B0-----:R-:W-:-:S03]  /*7680*/  F2FP.SATFINITE.E5M2.F32.PACK_AB_MERGE_C R7, RZ, R94, RZ ;  /* 0x0000005eff07723e */ /* 0x001fc600048060ff */
        /* <DEDUP_REMOVED lines=27> */
[----:B------:R-:W-:Y:S01]  /*7840*/  @!P6 STG.E.U8 desc[UR18][R10.64+0x69], R29 ;  /* 0x0000691d0a00e986 */ /* 0x000fe2000c101112 */
[----:B------:R-:W-:Y:S02]  /*7850*/  ISETP.LT.OR P6, PT, R27, 0x71, !P1 ;  /* 0x000000711b00780c */ /* 0x000fe40004fc1670 */
[----:B0-----:R-:W-:-:S03]  /*7860*/  F2FP.SATFINITE.E5M2.F32.PACK_AB_MERGE_C R7, RZ, R18, RZ ;  /* 0x00000012ff07723e */ /* 0x001fc600048060ff */
[----:B------:R-:W-:Y:S01]  /*7870*/  @!P5 STG.E.U8 desc[UR18][R12.64+0x71], R25 ;  /* 0x000071190c00d986 */ /* 0x000fe2000c101112 */
[C---:B------:R-:W-:Y:S02]  /*7880*/  ISETP.LT.OR P5, PT, R27.reuse, 0x79, !P2 ;  /* 0x000000791b00780c */ /* 0x040fe400057a1670 */
[C---:B------:R-:W-:Y:S01]  /*7890*/  ISETP.LT.OR P2, PT, R27.reuse, 0x7a, !P2 ;  /* 0x0000007a1b00780c */ /* 0x040fe20005741670 */
[----:B------:R0:W-:Y:S01]  /*78a0*/  @!P4 STG.E.U8 desc[UR18][R12.64+0x70], R21 ;  /* 0x000070150c00c986 */ /* 0x0001e2000c101112 */
[----:B------:R-:W-:-:S03]  /*78b0*/  ISETP.LT.OR P4, PT, R27, 0x72, !P1 ;  /* 0x000000721b00780c */ /* 0x000fc60004f81670 */
[----:B------:R1:W-:Y:S01]  /*78c0*/  @!P6 STG.E.U8 desc[UR18][R10.64+0x70], R19 ;  /* 0x000070130a00e986 */ /* 0x0003e2000c101112 */
[C---:B------:R-:W-:Y:S02]  /*78d0*/  ISETP.LT.OR P6, PT, R27.reuse, 0x79, !P1 ;  /* 0x000000791b00780c */ /* 0x040fe40004fc1670 */
[----:B------:R-:W-:Y:S02]  /*78e0*/  ISETP.LT.OR P1, PT, R27, 0x7a, !P1 ;  /* 0x0000007a1b00780c */ /* 0x000fe40004f21670 */
[----:B0-----:R-:W-:-:S05]  /*78f0*/  F2FP.SATFINITE.E5M2.F32.PACK_AB_MERGE_C R21, RZ, R16, RZ ;  /* 0x00000010ff15723e */ /* 0x001fca00048060ff */
[----:B------:R0:W-:Y:S01]  /*7900*/  @!P4 STG.E.U8 desc[UR18][R10.64+0x71], R7 ;  /* 0x000071070a00c986 */ /* 0x0001e2000c101112 */
[----:B-1----:R-:W-:-:S03]  /*7910*/  F2FP.SATFINITE.E5M2.F32.PACK_AB_MERGE_C R19, RZ, R14, RZ ;  /* 0x0000000eff13723e */ /* 0x002fc600048060ff */
[----:B------:R0:W-:Y:S04]  /*7920*/  @!P5 STG.E.U8 desc[UR18][R12.64+0x78], R15 ;  /* 0x0000780f0c00d986 */ /* 0x0001e8000c101112 */
[----:B------:R0:W-:Y:S04]  /*7930*/  @!P2 STG.E.U8 desc[UR18][R12.64+0x79], R19 ;  /* 0x000079130c00a986 */ /* 0x0001e8000c101112 */
[----:B------:R0:W-:Y:S04]  /*7940*/  @!P6 STG.E.U8 desc[UR18][R10.64+0x78], R17 ;  /* 0x000078110a00e986 */ /* 0x0001e8000c101112 */
[----:B------:R0:W-:Y:S02]  /*7950*/  @!P1 STG.E.U8 desc[UR18][R10.64+0x79], R21 ;  /* 0x000079150a009986 */ /* 0x0001e4000c101112 */
.L_x_168:
[----:B------:R-:W-:Y:S05]  /*7960*/  BSYNC B0 ;  /* 0x0000000000007941 */ /* 0x000fea0003800000 */
.L_x_38:
[----:B------:R-:W-:Y:S01]  /*7970*/  ULDC UR6, c[0x0][0xc] ;  /* 0x0000030000067ab9 */ /* 0x000fe20000000800 */
[----:B------:R-:W-:Y:S01]  /*7980*/  ULDC UR7, c[0x0][0x10] ;  /* 0x0000040000077ab9 */ /* 0x000fe20000000800 */
[----:B0-----:R-:W0:Y:S01]  /*7990*/  LDC R7, c[0x0][0x14] ;  /* 0x00000500ff077b82 */ /* 0x001e220000000800 */
[----:B------:R-:W-:Y:S01]  /*79a0*/  UIMAD.WIDE.U32 UR6, UR6, UR7, URZ ;  /* 0x00000007060672a5 */ /* 0x000fe2000f8e003f */
[----:B----4-:R-:W-:Y:S02]  /*79b0*/  IMAD.MOV.U32 R10, RZ, RZ, -0x1 ;  /* 0xffffffffff0a7424 */ /* 0x010fe400078e00ff */
[----:B-----5:R-:W-:-:S03]  /*79c0*/  IMAD.MOV.U32 R6, RZ, RZ, -0x1 ;  /* 0xffffffffff067424 */ /* 0x020fc600078e00ff */
[----:B0-----:R-:W-:-:S04]  /*79d0*/  IMAD.WIDE.U32 R2, R7, UR6, R2 ;  /* 0x0000000607027c25 */ /* 0x001fc8000f8e0002 */
[----:B------:R-:W-:Y:S01]  /*79e0*/  IMAD R7, R7, UR7, RZ ;  /* 0x0000000707077c24 */ /* 0x000fe2000f8e02ff */
[----:B------:R-:W-:Y:S02]  /*79f0*/  ULDC.64 UR6, c[0x0][0x650] ;  /* 0x0001940000067ab9 */ /* 0x000fe40000000a00 */
[----:B------:R-:W-:Y:S01]  /*7a00*/  ISETP.GE.U32.AND P1, PT, R2, UR6, PT ;  /* 0x0000000602007c0c */ /* 0x000fe2000bf26070 */
[--C-:B------:R-:W-:Y:S01]  /*7a10*/  IMAD.IADD R3, R3, 0x1, R7.reuse ;  /* 0x0000000103037824 */ /* 0x100fe200078e0207 */
[----:B------:R-:W-:-:S04]  /*7a20*/  PRMT R7, RZ, 0x7610, R7 ;  /* 0x00007610ff077816 */ /* 0x000fc80000000007 */
[----:B------:R-:W-:-:S13]  /*7a30*/  ISETP.GE.U32.AND.EX P1, PT, R3, UR7, PT, P1 ;  /* 0x0000000703007c0c */ /* 0x000fda000bf26110 */
[----:B------:R-:W-:Y:S05]  /*7a40*/  @P1 BRA `(.L_x_169) ;  /* 0x0000000400601947 */ /* 0x000fea0003800000 */
[----:B------:R-:W0:Y:S01]  /*7a50*/  S2R R20, SR_CTAID.X ;  /* 0x0000000000147919 */ /* 0x000e220000002500 */
[----:B------:R-:W4:Y:S01]  /*7a60*/  LDC.64 R14, c[0x0][0x628] ;  /* 0x00018a00ff0e7b82 */ /* 0x000f220000000a00 */
[----:B------:R-:W-:Y:S01]  /*7a70*/  ULDC UR6, c[0x0][0x150] ;  /* 0x0000540000067ab9 */ /* 0x000fe20000000800 */
[----:B-1----:R-:W-:Y:S01]  /*7a80*/  IMAD.MOV.U32 R12, RZ, RZ, R2 ;  /* 0x000000ffff0c7224 */ /* 0x002fe200078e0002 */
[----:B------:R-:W1:Y:S01]  /*7a90*/  S2R R22, SR_CTAID.Y ;  /* 0x0000000000167919 */ /* 0x000e620000002600 */
[----:B------:R-:W-:-:S04]  /*7aa0*/  IMAD.MOV.U32 R13, RZ, RZ, R3 ;  /* 0x000000ffff0d7224 */ /* 0x000fc800078e0003 */
[----:B------:R-:W1:Y:S08]  /*7ab0*/  LDC R23, c[0x0][0x144] ;  /* 0x00005100ff177b82 */ /* 0x000e700000000800 */
[----:B------:R-:W1:Y:S08]  /*7ac0*/  LDC R16, c[0x0][0x630] ;  /* 0x00018c00ff107b82 */ /* 0x000e700000000800 */
[----:B------:R-:W1:Y:S01]  /*7ad0*/  LDC.64 R18, c[0x0][0x620] ;  /* 0x00018800ff127b82 */ /* 0x000e620000000a00 */
[----:B----4-:R-:W-:-:S04]  /*7ae0*/  ISETP.NE.U32.AND P1, PT, R14, RZ, PT ;  /* 0x000000ff0e00720c */ /* 0x010fc80003f25070 */
[----:B------:R-:W-:Y:S02]  /*7af0*/  ISETP.NE.AND.EX P1, PT, R15, RZ, PT, P1 ;  /* 0x000000ff0f00720c */ /* 0x000fe40003f25310 */
[----:B0-----:R-:W-:-:S05]  /*7b00*/  I2FP.F32.U32 R6, R20 ;  /* 0x0000001400067245 */ /* 0x001fca0000201000 */
[----:B------:R-:W-:-:S04]  /*7b10*/  FMUL R6, R6, UR6 ;  /* 0x0000000606067c20 */ /* 0x000fc80008400000 */
[----:B------:R0:W4:Y:S02]  /*7b20*/  F2I.U32.TRUNC.NTZ R21, R6 ;  /* 0x0000000600157305 */ /* 0x000124000020f000 */
[----:B------:R-:W-:Y:S05]  /*7b30*/  @!P1 BRA `(.L_x_170) ;  /* 0x0000000000289947 */ /* 0x000fea0003800000 */
[----:B------:R-:W5:Y:S02]  /*7b40*/  LDC R7, c[0x0][0x634] ;  /* 0x00018d00ff077b82 */ /* 0x000f640000000800 */
[----:B-----5:R-:W-:-:S05]  /*7b50*/  IADD3 R13, P1, R2, R7, RZ ;  /* 0x00000007020d7210 */ /* 0x020fca0007f3e0ff */
[----:B------:R-:W-:-:S04]  /*7b60*/  IMAD.X R17, RZ, RZ, R3, P1 ;  /* 0x000000ffff117224 */ /* 0x000fc800008e0603 */
[----:B0-----:R-:W-:-:S04]  /*7b70*/  IMAD.WIDE.U32 R6, R17, R14, RZ ;  /* 0x0000000e11067225 */ /* 0x001fc800078e00ff */
[----:B------:R-:W-:-:S04]  /*7b80*/  IMAD.WIDE.U32 R10, P1, R13, R15, R6 ;  /* 0x0000000f0d0a7225 */ /* 0x000fc80007820006 */
[----:B------:R-:W-:-:S04]  /*7b90*/  IMAD.WIDE.U32 R6, R13, R14, RZ ;  /* 0x0000000e0d067225 */ /* 0x000fc800078e00ff */
[----:B------:R-:W-:Y:S01]  /*7ba0*/  IMAD.X R13, RZ, RZ, RZ, P1 ;  /* 0x000000ffff0d7224 */ /* 0x000fe200008e06ff */
[----:B------:R-:W-:Y:S01]  /*7bb0*/  IADD3 RZ, P1, R7, R10, RZ ;  /* 0x0000000a07ff7210 */ /* 0x000fe20007f3e0ff */
[----:B------:R-:W-:-:S04]  /*7bc0*/  IMAD.MOV.U32 R12, RZ, RZ, R11 ;  /* 0x000000ffff0c7224 */ /* 0x000fc800078e000b */
[----:B------:R-:W-:-:S08]  /*7bd0*/  IMAD.WIDE.U32.X R12, R17, R15, R12, P1 ;  /* 0x0000000f110c7225 */ /* 0x000fd000008e040c */
.L_x_170:
[----:B------:R-:W5:Y:S01]  /*7be0*/  LDC.64 R28, c[0x0][0x640] ;  /* 0x00019000ff1c7b82 */ /* 0x000f620000000a00 */
[-C--:B-1----:R-:W-:Y:S01]  /*7bf0*/  SHF.R.U64 R17, R12, R16.reuse, R13 ;  /* 0x000000100c117219 */ /* 0x082fe2000000120d */
[----:B----4-:R-:W-:Y:S01]  /*7c00*/  IMAD.MOV R21, RZ, RZ, -R21 ;  /* 0x000000ffff157224 */ /* 0x010fe200078e0a15 */
[----:B0-----:R-:W-:Y:S01]  /*7c10*/  SHF.R.U32.HI R6, RZ, R16, R13 ;  /* 0x00000010ff067219 */ /* 0x001fe2000001160d */
[----:B------:R-:W-:Y:S01]  /*7c20*/  ULDC UR6, c[0x0][0x154] ;  /* 0x0000550000067ab9 */ /* 0x000fe20000000800 */
[----:B------:R-:W-:Y:S01]  /*7c30*/  IADD3 R11, P1, RZ, -R17, RZ ;  /* 0x80000011ff0b7210 */ /* 0x000fe20007f3e0ff */
[----:B------:R-:W-:Y:S02]  /*7c40*/  IMAD R23, R23, R21, R20 ;  /* 0x0000001517177224 */ /* 0x000fe400078e0214 */
[----:B------:R-:W0:Y:S01]  /*7c50*/  LDC R12, c[0x0][0x618] ;  /* 0x00018600ff0c7b82 */ /* 0x000e220000000800 */
[----:B------:R-:W-:Y:S02]  /*7c60*/  IMAD.MOV.U32 R13, RZ, RZ, 0x1 ;  /* 0x00000001ff0d7424 */ /* 0x000fe400078e00ff */
[----:B------:R-:W-:-:S04]  /*7c70*/  IMAD.X R7, RZ, RZ, ~R6, P1 ;  /* 0x000000ffff077224 */ /* 0x000fc800008e0e06 */
[-C--:B------:R-:W-:Y:S01]  /*7c80*/  IMAD R10, R7, R18.reuse, RZ ;  /* 0x00000012070a7224 */ /* 0x080fe200078e02ff */
[----:B--23--:R-:W1:Y:S01]  /*7c90*/  LDC R24, c[0x0][0x608] ;  /* 0x00018200ff187b82 */ /* 0x00ce620000000800 */
[----:B------:R-:W-:-:S04]  /*7ca0*/  IMAD.WIDE.U32 R6, R11, R18, R2 ;  /* 0x000000120b067225 */ /* 0x000fc800078e0002 */
[----:B------:R-:W-:Y:S01]  /*7cb0*/  IMAD R11, R11, R19, R10 ;  /* 0x000000130b0b7224 */ /* 0x000fe200078e020a */
[----:B------:R-:W-:Y:S02]  /*7cc0*/  I2FP.F32.U32 R10, R22 ;  /* 0x00000016000a7245 */ /* 0x000fe40000201000 */
[----:B------:R-:W2:Y:S01]  /*7cd0*/  LDC R26, c[0x0][0x658] ;  /* 0x00019600ff1a7b82 */ /* 0x000ea20000000800 */
[----:B------:R-:W-:Y:S01]  /*7ce0*/  IMAD.IADD R7, R7, 0x1, R11 ;  /* 0x0000000107077824 */ /* 0x000fe200078e020b */
[----:B-----5:R-:W-:Y:S01]  /*7cf0*/  ISETP.NE.U32.AND P1, PT, R28, RZ, PT ;  /* 0x000000ff1c00720c */ /* 0x020fe20003f25070 */
[----:B------:R-:W-:Y:S01]  /*7d00*/  FMUL R10, R10, UR6 ;  /* 0x000000060a0a7c20 */ /* 0x000fe20008400000 */
[----:B------:R-:W-:Y:S02]  /*7d10*/  IMAD.MOV.U32 R11, RZ, RZ, -0x1 ;  /* 0xffffffffff0b7424 */ /* 0x000fe400078e00ff */
[----:B------:R-:W-:Y:S01]  /*7d20*/  ISETP.NE.AND.EX P1, PT, R29, RZ, PT, P1 ;  /* 0x000000ff1d00720c */ /* 0x000fe20003f25310 */
[----:B------:R3:W4:Y:S01]  /*7d30*/  F2I.U32.TRUNC.NTZ R19, R10 ;  /* 0x0000000a00137305 */ /* 0x000722000020f000 */
[----:B------:R-:W3:Y:S01]  /*7d40*/  LDC R21, c[0x0][0x148] ;  /* 0x00005200ff157b82 */ /* 0x000ee20000000800 */
[----:B0-----:R-:W-:-:S02]  /*7d50*/  SHF.R.U64 R16, R6, R12, R7 ;  /* 0x0000000c06107219 */ /* 0x001fc40000001207 */
[----:B------:R-:W-:-:S05]  /*7d60*/  SHF.R.U32.HI R7, RZ, R12, R7 ;  /* 0x0000000cff077219 */ /* 0x000fca0000011607 */
[----:B------:R-:W0:Y:S01]  /*7d70*/  LDC R20, c[0x0][0x600] ;  /* 0x00018000ff147b82 */ /* 0x000e220000000800 */
[-CC-:B-1----:R-:W-:Y:S02]  /*7d80*/  SHF.R.U64 R14, R16, R24.reuse, R7.reuse ;  /* 0x00000018100e7219 */ /* 0x182fe40000001207 */
[----:B------:R-:W-:-:S05]  /*7d90*/  SHF.R.U32.HI R7, RZ, R24, R7 ;  /* 0x00000018ff077219 */ /* 0x000fca0000011607 */
[----:B------:R-:W1:Y:S01]  /*7da0*/  LDC R27, c[0x0][0x648] ;  /* 0x00019200ff1b7b82 */ /* 0x000e620000000800 */
[-CC-:B--2---:R-:W-:Y:S02]  /*7db0*/  SHF.R.U64 R18, R14, R26.reuse, R7.reuse ;  /* 0x0000001a0e127219 */ /* 0x184fe40000001207 */
[-C--:B------:R-:W-:Y:S02]  /*7dc0*/  SHF.L.U32 R11, R11, R26.reuse, RZ ;  /* 0x0000001a0b0b7219 */ /* 0x080fe400000006ff */
[-C--:B------:R-:W-:Y:S01]  /*7dd0*/  SHF.R.U32.HI R7, RZ, R26.reuse, R7 ;  /* 0x0000001aff077219 */ /* 0x080fe20000011607 */
[----:B------:R-:W-:Y:S01]  /*7de0*/  IMAD.MOV.U32 R6, RZ, RZ, R18 ;  /* 0x000000ffff067224 */ /* 0x000fe200078e0012 */
[----:B------:R-:W-:Y:S01]  /*7df0*/  SHF.L.U32 R26, R13, R26, RZ ;  /* 0x0000001a0d1a7219 */ /* 0x000fe200000006ff */
[----:B------:R-:W2:Y:S01]  /*7e00*/  LDC R30, c[0x0][0x638] ;  /* 0x00018e00ff1e7b82 */ /* 0x000ea20000000800 */
[----:B------:R-:W-:-:S07]  /*7e10*/  LOP3.LUT R25, RZ, R11, RZ, 0x33, !PT ;  /* 0x0000000bff197212 */ /* 0x000fce00078e33ff */
[----:B------:R-:W0:Y:S01]  /*7e20*/  LDC R31, c[0x0][0x610] ;  /* 0x00018400ff1f7b82 */ /* 0x000e220000000800 */
[----:B----4-:R-:W-:Y:S05]  /*7e30*/  @!P1 BRA `(.L_x_171) ;  /* 0x0000000000289947 */ /* 0x010fea0003800000 */
[----:B------:R-:W4:Y:S02]  /*7e40*/  LDC R13, c[0x0][0x64c] ;  /* 0x00019300ff0d7b82 */ /* 0x000f240000000800 */
[----:B----4-:R-:W-:-:S05]  /*7e50*/  IADD3 R13, P1, R18, R13, RZ ;  /* 0x0000000d120d7210 */ /* 0x010fca0007f3e0ff */
[----:B------:R-:W-:-:S04]  /*7e60*/  IMAD.X R15, RZ, RZ, R7, P1 ;  /* 0x000000ffff0f7224 */ /* 0x000fc800008e0607 */
[----:B------:R-:W-:-:S04]  /*7e70*/  IMAD.WIDE.U32 R6, R15, R28, RZ ;  /* 0x0000001c0f067225 */ /* 0x000fc800078e00ff */
[----:B---3--:R-:W-:-:S04]  /*7e80*/  IMAD.WIDE.U32 R10, P1, R13, R29, R6 ;  /* 0x0000001d0d0a7225 */ /* 0x008fc80007820006 */
[----:B------:R-:W-:-:S04]  /*7e90*/  IMAD.WIDE.U32 R6, R13, R28, RZ ;  /* 0x0000001c0d067225 */ /* 0x000fc800078e00ff */
[----:B------:R-:W-:Y:S01]  /*7ea0*/  IMAD.X R13, RZ, RZ, RZ, P1 ;  /* 0x000000ffff0d7224 */ /* 0x000fe200008e06ff */
[----:B------:R-:W-:Y:S01]  /*7eb0*/  IADD3 RZ, P1, R7, R10, RZ ;  /* 0x0000000a07ff7210 */ /* 0x000fe20007f3e0ff */
[----:B------:R-:W-:-:S04]  /*7ec0*/  IMAD.MOV.U32 R12, RZ, RZ, R11 ;  /* 0x000000ffff0c7224 */ /* 0x000fc800078e000b */
[----:B------:R-:W-:-:S08]  /*7ed0*/  IMAD.WIDE.U32.X R6, R15, R29, R12, P1 ;  /* 0x0000001d0f067225 */ /* 0x000fd000008e040c */
.L_x_171:
[----:B-1----:R-:W-:Y:S01]  /*7ee0*/  SHF.R.U64 R6, R6, R27, R7 ;  /* 0x0000001b06067219 */ /* 0x002fe20000001207 */
[----:B0-----:R-:W-:Y:S01]  /*7ef0*/  VIADD R13, R20, 0xffffffff ;  /* 0xffffffff140d7836 */ /* 0x001fe20000000000 */
[----:B------:R-:W-:Y:S01]  /*7f00*/  LOP3.LUT R11, R14, R25, RZ, 0xc0, !PT ;  /* 0x000000190e0b7212 */ /* 0x000fe200078ec0ff */
[----:B------:R-:W-:Y:S02]  /*7f10*/  IMAD.MOV R19, RZ, RZ, -R19 ;  /* 0x000000ffff137224 */ /* 0x000fe400078e0a13 */
[----:B------:R-:W-:Y:S02]  /*7f20*/  IMAD.MOV R7, RZ, RZ, -R6 ;  /* 0x000000ffff077224 */ /* 0x000fe400078e0a06 */
[----:B------:R-:W-:Y:S01]  /*7f30*/  IMAD R26, R26, R6, R11 ;  /* 0x000000061a1a7224 */ /* 0x000fe200078e020b */
[----:B------:R-:W-:Y:S01]  /*7f40*/  LOP3.LUT R11, R16, R13, RZ, 0xc0, !PT ;  /* 0x0000000d100b7212 */ /* 0x000fe200078ec0ff */
[----:B---3--:R-:W-:Y:S02]  /*7f50*/  @P3 IMAD R23, R21, R19, R22 ;  /* 0x0000001315173224 */ /* 0x008fe400078e0216 */
[----:B--2---:R-:W-:-:S02]  /*7f60*/  IMAD R6, R7, R30, R18 ;  /* 0x0000001e07067224 */ /* 0x004fc400078e0212 */
[----:B------:R-:W-:Y:S02]  /*7f70*/  IMAD R26, R26, R31, R23 ;  /* 0x0000001f1a1a7224 */ /* 0x000fe400078e0217 */
[----:B------:R-:W-:Y:S02]  /*7f80*/  IMAD R11, R6, R20, R11 ;  /* 0x00000014060b7224 */ /* 0x000fe400078e020b */
[----:B------:R-:W-:Y:S02]  /*7f90*/  IMAD.MOV.U32 R7, RZ, RZ, 0x1 ;  /* 0x00000001ff077424 */ /* 0x000fe400078e00ff */
[----:B------:R-:W-:Y:S01]  /*7fa0*/  IMAD.MOV.U32 R6, RZ, RZ, R17 ;  /* 0x000000ffff067224 */ /* 0x000fe200078e0011 */
[----:B------:R-:W-:Y:S02]  /*7fb0*/  SEL R10, R11, R26, !P3 ;  /* 0x0000001a0b0a7207 */ /* 0x000fe40005800000 */
[----:B------:R-:W-:-:S07]  /*7fc0*/  SEL R26, R26, R11, !P3 ;  /* 0x0000000b1a1a7207 */ /* 0x000fce0005800000 */
.L_x_169:
[----:B------:R-:W-:Y:S01]  /*7fd0*/  LOP3.LUT P1, RZ, R7, 0xff, RZ, 0xc0, !PT ;  /* 0x000000ff07ff7812 */ /* 0x000fe2000782c0ff */
[----:B------:R-:W-:-:S12]  /*7fe0*/  IMAD.MOV.U32 R7, RZ, RZ, R26 ;  /* 0x000000ffff077224 */ /* 0x000fd800078e001a */
[----:B------:R-:W-:Y:S05]  /*7ff0*/  @P1 BRA `(.L_x_172) ;  /* 0xffffff9400201947 */ /* 0x000fea000383ffff */
[----:B------:R-:W-:Y:S05]  /*8000*/  EXIT ;  /* 0x000000000000794d */ /* 0x000fea0003800000 */
.L_x_8:
[----:B0-----:R-:W-:Y:S01]  /*8010*/  ULDC.64 UR4, c[0x0][0x650] ;  /* 0x0001940000047ab9 */ /* 0x001fe20000000a00 */
        /* <DEDUP_REMOVED lines=25> */
.L_x_174:
[----:B------:R-:W0:Y:S01]  /*81b0*/  LDC.64 R28, c[0x0][0x640] ;  /* 0x00019000ff1c7b82 */ /* 0x000e220000000a00 */
[-CC-:B------:R-:W-:Y:S01]  /*81c0*/  SHF.R.U64 R21, R16, R10.reuse, R17.reuse ;  /* 0x0000000a10157219 */ /* 0x180fe20000001211 */
[----:B------:R-:W-:Y:S01]  /*81d0*/  IMAD.MOV.U32 R27, RZ, RZ, 0x1 ;  /* 0x00000001ff1b7424 */ /* 0x000fe200078e00ff */
[----:B------:R-:W-:Y:S02]  /*81e0*/  SHF.R.U32.HI R5, RZ, R10, R17 ;  /* 0x0000000aff057219 */ /* 0x000fe40000011611 */
[----:B------:R-:W-:-:S03]  /*81f0*/  IADD3 R7, P0, RZ, -R21, RZ ;  /* 0x80000015ff077210 */ /* 0x000fc60007f1e0ff */
[----:B------:R-:W1:Y:S02]  /*8200*/  LDC R14, c[0x0][0x618] ;  /* 0x00018600ff0e7b82 */ /* 0x000e640000000800 */
[----:B------:R-:W-:Y:S02]  /*8210*/  IMAD.X R5, RZ, RZ, ~R5, P0 ;  /* 0x000000ffff057224 */ /* 0x000fe400000e0e05 */
[----:B------:R-:W-:-:S04]  /*8220*/  IMAD.WIDE.U32 R12, R7, R24, R2 ;  /* 0x00000018070c7225 */ /* 0x000fc800078e0002 */
[----:B------:R-:W2:Y:S01]  /*8230*/  LDC R16, c[0x0][0x608] ;  /* 0x00018200ff107b82 */ /* 0x000ea20000000800 */
[----:B------:R-:W-:-:S04]  /*8240*/  IMAD R10, R5, R24, RZ ;  /* 0x00000018050a7224 */ /* 0x000fc800078e02ff */
[----:B------:R-:W-:Y:S02]  /*8250*/  IMAD R5, R7, R25, R10 ;  /* 0x0000001907057224 */ /* 0x000fe400078e020a */
[----:B------:R-:W-:Y:S01]  /*8260*/  IMAD.MOV.U32 R7, RZ, RZ, -0x1 ;  /* 0xffffffffff077424 */ /* 0x000fe200078e00ff */
[----:B------:R-:W3:Y:S01]  /*8270*/  LDC R26, c[0x0][0x658] ;  /* 0x00019600ff1a7b82 */ /* 0x000ee20000000800 */
[----:B------:R-:W-:Y:S01]  /*8280*/  IMAD.IADD R5, R13, 0x1, R5 ;  /* 0x000000010d057824 */ /* 0x000fe200078e0205 */
[----:B0-----:R-:W-:-:S04]  /*8290*/  ISETP.NE.U32.AND P0, PT, R28, RZ, PT ;  /* 0x000000ff1c00720c */ /* 0x001fc80003f05070 */
        /* <DEDUP_REMOVED lines=8> */
[-CC-:B---3--:R-:W-:Y:S02]  /*8320*/  SHF.R.U64 R24, R22, R26.reuse, R5.reuse ;  /* 0x0000001a16187219 */ /* 0x188fe40000001205 */
[-C--:B------:R-:W-:Y:S02]  /*8330*/  SHF.L.U32 R7, R7, R26.reuse, RZ ;  /* 0x0000001a07077219 */ /* 0x080fe400000006ff */
[----:B------:R-:W-:Y:S01]  /*8340*/  SHF.R.U32.HI R13, RZ, R26, R5 ;  /* 0x0000001aff0d7219 */ /* 0x000fe20000011605 */
[----:B------:R-:W-:Y:S01]  /*8350*/  IMAD.MOV.U32 R12, RZ, RZ, R24 ;  /* 0x000000ffff0c7224 */ /* 0x000fe200078e0018 */
[----:B------:R-:W-:Y:S01]  /*8360*/  LOP3.LUT R31, RZ, R7, RZ, 0x33, !PT ;  /* 0x00000007ff1f7212 */ /* 0x000fe200078e33ff */
[----:B------:R-:W3:Y:S01]  /*8370*/  LDC R30, c[0x0][0x610] ;  /* 0x00018400ff1e7b82 */ /* 0x000ee20000000800 */
[----:B------:R-:W-:Y:S05]  /*8380*/  @!P0 BRA `(.L_x_175) ;  /* 0x0000000000288947 */ /* 0x000fea0003800000 */
        /* <DEDUP_REMOVED lines=10> */
.L_x_175:
[----:B-1----:R-:W-:Y:S01]  /*8430*/  SHF.R.U64 R10, R12, R10, R13 ;  /* 0x0000000a0c0a7219 */ /* 0x002fe2000000120d */
[----:B0-----:R-:W-:Y:S01]  /*8440*/  VIADD R9, R23, 0xffffffff ;  /* 0xffffffff17097836 */ /* 0x001fe20000000000 */
[----:B------:R-:W-:Y:S01]  /*8450*/  SHF.L.U32 R27, R27, R26, RZ ;  /* 0x0000001a1b1b7219 */ /* 0x000fe200000006ff */
[----:B------:R-:W-:Y:S01]  /*8460*/  @P3 IMAD R11, R19, R20, R8 ;  /* 0x00000014130b3224 */ /* 0x000fe200078e0208 */
[----:B------:R-:W-:Y:S01]  /*8470*/  LOP3.LUT R5, R22, R31, RZ, 0xc0, !PT ;  /* 0x0000001f16057212 */ /* 0x000fe200078ec0ff */
[----:B------:R-:W-:Y:S01]  /*8480*/  IMAD.MOV R7, RZ, RZ, -R10 ;  /* 0x000000ffff077224 */ /* 0x000fe200078e0a0a */
[----:B------:R-:W-:Y:S01]  /*8490*/  LOP3.LUT R8, R18, R9, RZ, 0xc0, !PT ;  /* 0x0000000912087212 */ /* 0x000fe200078ec0ff */
[----:B------:R-:W-:Y:S02]  /*84a0*/  IMAD.MOV.U32 R9, RZ, RZ, 0x1 ;  /* 0x00000001ff097424 */ /* 0x000fe400078e00ff */
[----:B------:R-:W-:Y:S02]  /*84b0*/  IMAD R10, R27, R10, R5 ;  /* 0x0000000a1b0a7224 */ /* 0x000fe400078e0205 */
[----:B--2---:R-:W-:-:S02]  /*84c0*/  IMAD R5, R7, R25, R24 ;  /* 0x0000001907057224 */ /* 0x004fc400078e0218 */
[----:B---3--:R-:W-:Y:S02]  /*84d0*/  IMAD R7, R10, R30, R11 ;  /* 0x0000001e0a077224 */ /* 0x008fe400078e020b */
[----:B------:R-:W-:Y:S01]  /*84e0*/  IMAD R8, R5, R23, R8 ;  /* 0x0000001705087224 */ /* 0x000fe200078e0208 */
[----:B------:R-:W-:Y:S01]  /*84f0*/  PRMT R5, R9, 0x7610, R5 ;  /* 0x0000761009057816 */ /* 0x000fe20000000005 */
[----:B------:R-:W-:-:S03]  /*8500*/  IMAD.MOV.U32 R17, RZ, RZ, R21 ;  /* 0x000000ffff117224 */ /* 0x000fc600078e0015 */
[----:B------:R-:W-:Y:S02]  /*8510*/  SEL R14, R8, R7, !P3 ;  /* 0x00000007080e7207 */ /* 0x000fe40005800000 */
[----:B------:R-:W-:-:S07]  /*8520*/  SEL R7, R7, R8, !P3 ;  /* 0x0000000807077207 */ /* 0x000fce0005800000 */
.L_x_173:
[----:B------:R-:W-:-:S08]  /*8530*/  NOP ;  /* 0x0000000000007918 */ /* 0x000fd00000000000 */
[----:B------:R-:W0:-:S00]  /*8540*/  USETMAXREG.DEALLOC.CTAPOOL 0x28 ;  /* 0x00000028000079c8 */ /* 0x000e0000080e0500 */
[----:B0-----:R-:W-:-:S13]  /*8550*/  ISETP.NE.AND P0, PT, R6, RZ, PT ;  /* 0x000000ff0600720c */ /* 0x001fda0003f05270 */
[----:B------:R-:W-:Y:S05]  /*8560*/  @P0 EXIT ;  /* 0x000000000000094d */ /* 0x000fea0003800000 */
[----:B------:R-:W-:Y:S01]  /*8570*/  LOP3.LUT P0, RZ, R5, 0xff, RZ, 0xc0, !PT ;  /* 0x000000ff05ff7812 */ /* 0x000fe2000780c0ff */
[----:B------:R-:W-:Y:S02]  /*8580*/  IMAD.MOV.U32 R5, RZ, RZ, 0x1 ;  /* 0x00000001ff057424 */ /* 0x000fe400078e00ff */
[----:B------:R-:W-:-:S10]  /*8590*/  IMAD.MOV.U32 R10, RZ, RZ, RZ ;  /* 0x000000ffff0a7224 */ /* 0x000fd400078e00ff */
[----:B------:R-:W-:Y:S05]  /*85a0*/  @!P0 BRA `(.L_x_176) ;  /* 0x0000000c00308947 */ /* 0x000fea0003800000 */
[----:B------:R-:W0:Y:S01]  /*85b0*/  LDC R5, c[0x0][0x28c] ;  /* 0x0000a300ff057b82 */ /* 0x000e220000000800 */
[----:B------:R-:W-:Y:S01]  /*85c0*/  ULDC UR5, c[0x0][0x658] ;  /* 0x0001960000057ab9 */ /* 0x000fe20000000800 */
[----:B------:R-:W-:Y:S01]  /*85d0*/  UMOV UR7, 0xffffffff ;  /* 0xffffffff00077882 */ /* 0x000fe20000000000 */
[----:B------:R-:W-:Y:S01]  /*85e0*/  ULDC UR6, c[0x0][0xc] ;  /* 0x0000030000067ab9 */ /* 0x000fe20000000800 */
[----:B------:R-:W-:Y:S01]  /*85f0*/  USHF.L.U32 UR8, UR7, UR5, URZ ;  /* 0x0000000507087299 */ /* 0x000fe2000800063f */
[----:B------:R-:W-:Y:S01]  /*8600*/  BSSY B0, `(.L_x_176) ;  /* 0x00000c6000007945 */ /* 0x000fe20003800000 */
[----:B------:R-:W-:Y:S01]  /*8610*/  UMOV UR9, 0x1 ;  /* 0x0000000100097882 */ /* 0x000fe20000000000 */
[----:B------:R-:W-:Y:S01]  /*8620*/  ULDC UR7, c[0x0][0x10] ;  /* 0x0000040000077ab9 */ /* 0x000fe20000000800 */
[----:B------:R-:W1:Y:S01]  /*8630*/  S2UR UR10, SR_CgaCtaId ;  /* 0x00000000000a79c3 */ /* 0x000e620000008800 */
[----:B------:R-:W-:Y:S01]  /*8640*/  UIMAD.WIDE.U32 UR6, UR6, UR7, URZ ;  /* 0x00000007060672a5 */ /* 0x000fe2000f8e003f */
[----:B------:R-:W-:Y:S01]  /*8650*/  IMAD.MOV.U32 R16, RZ, RZ, 0x1 ;  /* 0x00000001ff107424 */ /* 0x000fe200078e00ff */
[----:B------:R-:W-:Y:S01]  /*8660*/  USHF.L.U32 UR18, UR9, UR5, URZ ;  /* 0x0000000509127299 */ /* 0x000fe2000800063f */
[----:B------:R-:W-:Y:S01]  /*8670*/  LOP3.LUT R15, R4, 0x2, RZ, 0xfc, !PT ;  /* 0x00000002040f7812 */ /* 0x000fe200078efcff */
[----:B------:R-:W-:Y:S01]  /*8680*/  IMAD.MOV.U32 R10, RZ, RZ, RZ ;  /* 0x000000ffff0a7224 */ /* 0x000fe200078e00ff */
[----:B------:R-:W-:Y:S01]  /*8690*/  ULDC UR5, c[0x0][0x14] ;  /* 0x0000050000057ab9 */ /* 0x000fe20000000800 */
[----:B------:R-:W-:Y:S01]  /*86a0*/  ULDC UR4, c[0x0][0x600] ;  /* 0x0001800000047ab9 */ /* 0x000fe20000000800 */
[----:B------:R-:W-:-:S02]  /*86b0*/  UIMAD.WIDE.U32 UR20, UR6, UR5, URZ ;  /* 0x00000005061472a5 */ /* 0x000fc4000f8e003f */
[----:B------:R-:W-:Y:S02]  /*86c0*/  UIMAD UR13, UR7, UR5, URZ ;  /* 0x00000005070d72a4 */ /* 0x000fe4000f8e023f */
[----:B------:R-:W-:Y:S02]  /*86d0*/  UIADD3 UR4, UR4, -0x1, URZ ;  /* 0xffffffff04047890 */ /* 0x000fe4000fffe03f */
[----:B------:R-:W-:Y:S01]  /*86e0*/  ULOP3.LUT UR17, URZ, UR8, URZ, 0x33, !UPT ;  /* 0x000000083f117292 */ /* 0x000fe2000f8e333f */
[----:B0-----:R-:W-:Y:S01]  /*86f0*/  VIADD R5, R5, 0x1f ;  /* 0x0000001f05057836 */ /* 0x001fe20000000000 */
[----:B------:R-:W-:Y:S01]  /*8700*/  UIADD3 UR13, UR21, UR13, URZ ;  /* 0x0000000d150d7290 */ /* 0x000fe2000fffe03f */
[----:B------:R-:W-:-:S03]  /*8710*/  ULDC.64 UR22, c[0x0][0x198] ;  /* 0x0000660000167ab9 */ /* 0x000fc60000000a00 */
[----:B------:R-:W-:Y:S01]  /*8720*/  SHF.R.S32.HI R6, RZ, 0x1f, R5 ;  /* 0x0000001fff067819 */ /* 0x000fe20000011405 */
[----:B-1----:R-:W-:-:S03]  /*8730*/  IMAD.U32 R12, RZ, RZ, UR10 ;  /* 0x0000000aff0c7e24 */ /* 0x002fc6000f8e00ff */
[----:B------:R-:W-:Y:S01]  /*8740*/  LEA.HI R6, R6, R5, RZ, 0x5 ;  /* 0x0000000506067211 */ /* 0x000fe200078f28ff */
[----:B------:R-:W-:-:S03]  /*8750*/  IMAD.MOV.U32 R5, RZ, RZ, 0x1 ;  /* 0x00000001ff057424 */ /* 0x000fc600078e00ff */
[----:B------:R-:W-:-:S05]  /*8760*/  SHF.R.S32.HI R11, RZ, 0x5, R6 ;  /* 0x00000005ff0b7819 */ /* 0x000fca0000011406 */
[----:B------:R-:W-:-:S07]  /*8770*/  VIADD R13, R11, 0x1 ;  /* 0x000000010b0d7836 */ /* 0x000fce0000000000 */
.L_x_187:
[----:B------:R-:W-:-:S03]  /*8780*/  UMOV UR5, 0xffffffff ;  /* 0xffffffff00057882 */ /* 0x000fc60000000000 */
[----:B------:R-:W-:Y:S05]  /*8790*/  BRA.DIV UR5, `(.L_x_177) ;  /* 0x0000001e05047947 */ /* 0x000fea000b800000 */
[----:B------:R-:W-:-:S13]  /*87a0*/  ELECT P0, URZ, PT ;  /* 0x00000000003f782f */ /* 0x000fda0003800000 */
.L_x_222:
[----:B------:R-:W0:Y:S01]  /*87b0*/  LDC R6, c[0x0][0x28c] ;  /* 0x0000a300ff067b82 */ /* 0x000e220000000800 */
[----:B------:R-:W-:Y:S01]  /*87c0*/  BSSY B1, `(.L_x_178) ;  /* 0x0000039000017945 */ /* 0x000fe20003800000 */
[----:B0-----:R-:W-:-:S13]  /*87d0*/  ISETP.LT.OR P0, PT, R6, 0x1, !P0 ;  /* 0x000000010600780c */ /* 0x001fda0004701670 */
[----:B------:R-:W-:Y:S05]  /*87e0*/  @P0 BRA `(.L_x_179) ;  /* 0x0000000000d80947 */ /* 0x000fea0003800000 */
[----:B------:R-:W-:Y:S02]  /*87f0*/  IMAD R12, R7, 0x4, R12 ;  /* 0x00000004070c7824 */ /* 0x000fe400078e020c */
[----:B------:R-:W-:Y:S02]  /*8800*/  IMAD.SHL.U32 R18, R14, 0x80, RZ ;  /* 0x000000800e127824 */ /* 0x000fe400078e00ff */
[----:B------:R-:W-:Y:S02]  /*8810*/  IMAD.MOV.U32 R22, RZ, RZ, RZ ;  /* 0x000000ffff167224 */ /* 0x000fe400078e00ff */
[----:B------:R-:W-:Y:S02]  /*8820*/  IMAD.MOV.U32 R6, RZ, RZ, R13 ;  /* 0x000000ffff067224 */ /* 0x000fe400078e000d */
[----:B------:R-:W-:Y:S02]  /*8830*/  IMAD.MOV.U32 R7, RZ, RZ, R5 ;  /* 0x000000ffff077224 */ /* 0x000fe400078e0005 */
[----:B------:R-:W-:-:S02]  /*8840*/  IMAD.MOV.U32 R8, RZ, RZ, R10 ;  /* 0x000000ffff087224 */ /* 0x000fc400078e000a */
[----:B------:R-:W-:-:S07]  /*8850*/  IMAD.SHL.U32 R19, R12, 0x20, RZ ;  /* 0x000000200c137824 */ /* 0x000fce00078e00ff */
.L_x_182:
[----:B------:R-:W0:Y:S01]  /*8860*/  S2UR UR5, SR_CgaCtaId ;  /* 0x00000000000579c3 */ /* 0x000e220000008800 */
[----:B------:R-:W-:Y:S02]  /*8870*/  MOV R9, 0x400 ;  /* 0x0000040000097802 */ /* 0x000fe40000000f00 */
[----:B------:R-:W-:-:S13]  /*8880*/  LOP3.LUT P1, RZ, R0, 0x7f, RZ, 0xc0, !PT ;  /* 0x0000007f00ff7812 */ /* 0x000fda000782c0ff */
[----:B------:R-:W1:Y:S01]  /*8890*/  @!P1 LDC R14, c[0x0][0x500] ;  /* 0x00014000ff0e9b82 */ /* 0x000e620000000800 */
[----:B0-----:R-:W-:-:S05]  /*88a0*/  IMAD.U32 R12, RZ, RZ, UR5 ;  /* 0x00000005ff0c7e24 */ /* 0x001fca000f8e00ff */
[----:B------:R-:W-:Y:S02]  /*88b0*/  LEA R21, R12, R9, 0x18 ;  /* 0x000000090c157211 */ /* 0x000fe400078ec0ff */
[----:B------:R-:W-:-:S03]  /*88c0*/  SHF.L.U32 R9, R7, 0x1f, RZ ;  /* 0x0000001f07097819 */ /* 0x000fc600000006ff */
[----:B------:R-:W-:-:S04]  /*88d0*/  IMAD R20, R8, 0x8, R21 ;  /* 0x0000000808147824 */ /* 0x000fc800078e0215 */
[----:B------:R-:W0:Y:S02]  /*88e0*/  SYNCS.PHASECHK.TRANS64.TRYWAIT P0, [R20+URZ+0xe0], R9 ;  /* 0x0000e009140075a7 */ /* 0x000e24000800017f */
[----:B01----:R-:W-:Y:S05]  /*88f0*/  @!P0 BRA `(.L_x_180) ;  /* 0x0000001800cc8947 */ /* 0x003fea0003800000 */
.L_x_223:
[----:B0-----:R-:W-:Y:S01]  /*8900*/  PRMT R9, R15, 0x9910, RZ ;  /* 0x000099100f097816 */ /* 0x001fe200000000ff */
[----:B------:R0:W-:Y:S03]  /*8910*/  @!P1 SYNCS.ARRIVE.TRANS64 RZ, [R20+URZ], R14 ;  /* 0x0000000e14ff99a7 */ /* 0x0001e6000800003f */
[----:B------:R-:W-:-:S13]  /*8920*/  ISETP.NE.AND P0, PT, R9, 0x2, PT ;  /* 0x000000020900780c */ /* 0x000fda0003f05270 */
[----:B0-----:R-:W-:Y:S05]  /*8930*/  @P0 BRA `(.L_x_181) ;  /* 0x0000000000040947 */ /* 0x001fea0003800000 */
[----:B------:R-:W-:Y:S01]  /*8940*/  BPT.TRAP 0x1 ;  /* 0x000000040000795c */ /* 0x000fe20000300000 */
.L_x_181:
[----:B------:R-:W-:Y:S01]  /*8950*/  IMAD.SHL.U32 R9, R8, 0x1000, RZ ;  /* 0x0000100008097824 */ /* 0x000fe200078e00ff */
[C---:B------:R-:W-:Y:S01]  /*8960*/  R2UR UR8, R21.reuse ;  /* 0x00000000150872ca */ /* 0x040fe200000e0000 */
[----:B------:R-:W-:Y:S01]  /*8970*/  VIADD R6, R6, 0xffffffff ;  /* 0xffffffff06067836 */ /* 0x000fe20000000000 */
[----:B------:R-:W-:Y:S01]  /*8980*/  R2UR UR9, R20 ;  /* 0x00000000140972ca */ /* 0x000fe200000e0000 */
[--C-:B------:R-:W-:Y:S01]  /*8990*/  IMAD R14, R12, 0x400, R9.reuse ;  /* 0x000004000c0e7824 */ /* 0x100fe200078e0209 */
[----:B------:R-:W-:Y:S01]  /*89a0*/  IADD3 R9, R21, 0x1c280, R9 ;  /* 0x0001c28015097810 */ /* 0x000fe20007ffe009 */
[----:B------:R-:W-:Y:S01]  /*89b0*/  UIADD3 UR6, UP0, UR22, 0xf0, URZ ;  /* 0x000000f016067890 */ /* 0x000fe2000ff1e03f */
[----:B------:R-:W-:Y:S01]  /*89c0*/  R2UR UR11, R19 ;  /* 0x00000000130b72ca */ /* 0x000fe200000e0000 */
[----:B------:R-:W-:Y:S01]  /*89d0*/  UIADD3 UR24, UP1, UR22, 0x1f0, URZ ;  /* 0x000001f016187890 */ /* 0x000fe2000ff3e03f */
[----:B------:R-:W-:Y:S01]  /*89e0*/  R2UR UR5, R14 ;  /* 0x000000000e0572ca */ /* 0x000fe200000e0000 */
[----:B------:R-:W-:Y:S01]  /*89f0*/  UIADD3.X UR7, URZ, UR23, URZ, UP0, !UPT ;  /* 0x000000173f077290 */ /* 0x000fe200087fe43f */
[----:B------:R-:W-:Y:S01]  /*8a00*/  R2UR UR10, R22 ;  /* 0x00000000160a72ca */ /* 0x000fe200000e0000 */
[----:B------:R-:W-:Y:S01]  /*8a10*/  VIADD R8, R8, 0x1 ;  /* 0x0000000108087836 */ /* 0x000fe20000000000 */
[----:B------:R-:W-:Y:S01]  /*8a20*/  R2UR UR12, R17 ;  /* 0x00000000110c72ca */ /* 0x000fe200000e0000 */
[----:B------:R-:W-:Y:S01]  /*8a30*/  UIADD3.X UR25, URZ, UR23, URZ, UP1, !UPT ;  /* 0x000000173f197290 */ /* 0x000fe20008ffe43f */
[----:B------:R-:W-:Y:S01]  /*8a40*/  R2UR UR16, R9 ;  /* 0x00000000091072ca */ /* 0x000fe200000e0000 */
[----:B------:R-:W-:Y:S01]  /*8a50*/  UMOV UR14, 0x0 ;  /* 0x00000000000e7882 */ /* 0x000fe20000000000 */
[----:B------:R-:W-:Y:S01]  /*8a60*/  R2UR UR19, R18 ;  /* 0x00000000121372ca */ /* 0x000fe200000e0000 */
[----:B------:R-:W-:Y:S01]  /*8a70*/  UMOV UR15, 0x10000000 ;  /* 0x10000000000f7882 */ /* 0x000fe20000000000 */
[----:B------:R-:W-:Y:S01]  /*8a80*/  ISETP.GT.AND P1, PT, R6, 0x1, PT ;  /* 0x000000010600780c */ /* 0x000fe20003f24270 */
[----:B------:R-:W-:Y:S01]  /*8a90*/  VIADD R22, R22, 0x20 ;  /* 0x0000002016167836 */ /* 0x000fe20000000000 */
[----:B------:R-:W-:Y:S01]  /*8aa0*/  ISETP.NE.AND P0, PT, R8, 0x1c, PT ;  /* 0x0000001c0800780c */ /* 0x000fe20003f05270 */
[----:B------:R-:W-:-:S03]  /*8ab0*/  UIADD3 UR8, UR8, 0x280, UR5 ;  /* 0x0000028008087890 */ /* 0x000fc6000fffe005 */
[----:B------:R-:W-:Y:S01]  /*8ac0*/  UMOV UR5, 0xf0000 ;  /* 0x000f000000057882 */ /* 0x000fe20000000000 */
[----:B------:R-:W-:Y:S02]  /*8ad0*/  SEL R14, RZ, 0x1, P0 ;  /* 0x00000001ff0e7807 */ /* 0x000fe40000000000 */
[----:B------:R-:W-:Y:S02]  /*8ae0*/  SEL R8, R8, RZ, P0 ;  /* 0x000000ff08087207 */ /* 0x000fe40000000000 */
[----:B------:R-:W-:Y:S01]  /*8af0*/  LOP3.LUT R7, R7, R14, RZ, 0x3c, !PT ;  /* 0x0000000e07077212 */ /* 0x000fe200078e3cff */
[----:B------:R0:W-:Y:S02]  /*8b00*/  UTMALDG.3D.MULTICAST [UR8], [UR6], UR5, desc[UR14] ;  /* 0x00000e08060073b4 */ /* 0x0001e40008011805 */
[----:B0-----:R-:W-:Y:S01]  /*8b10*/  UMOV UR8, UR16 ;  /* 0x0000001000087c82 */ /* 0x001fe20008000000 */
[----:B------:R-:W-:Y:S02]  /*8b20*/  UMOV UR11, UR19 ;  /* 0x00000013000b7c82 */ /* 0x000fe40008000000 */
[----:B------:R0:W-:Y:S02]  /*8b30*/  UTMALDG.3D [UR8], [UR24], desc[UR14] ;  /* 0x00000e08180075b4 */ /* 0x0001e40008011000 */
[----:B0-----:R-:W-:Y:S05]  /*8b40*/  @P1 BRA `(.L_x_182) ;  /* 0xfffffffc00441947 */ /* 0x001fea000383ffff */
.L_x_179:
[----:B------:R-:W-:Y:S05]  /*8b50*/  BSYNC B1 ;  /* 0x0000000000017941 */ /* 0x000fea0003800000 */
.L_x_178:
[----:B------:R-:W-:Y:S01]  /*8b60*/  LOP3.LUT P2, RZ, R16, 0xff, RZ, 0xc0, !PT ;  /* 0x000000ff10ff7812 */ /* 0x000fe2000784c0ff */
[C---:B------:R-:W-:Y:S01]  /*8b70*/  IMAD.IADD R9, R11.reuse, 0x1, R10 ;  /* 0x000000010b097824 */ /* 0x040fe200078e020a */
[----:B------:R-:W-:Y:S01]  /*8b80*/  ULDC.64 UR6, c[0x0][0x650] ;  /* 0x0001940000067ab9 */ /* 0x000fe20000000a00 */
[----:B------:R-:W-:Y:S01]  /*8b90*/  ISETP.GE.U32.AND P1, PT, R11, 0x1c, PT ;  /* 0x0000001c0b00780c */ /* 0x000fe20003f26070 */
[----:B------:R-:W-:Y:S01]  /*8ba0*/  BSSY B1, `(.L_x_183) ;  /* 0x0000069000017945 */ /* 0x000fe20003800000 */
[----:B------:R-:W-:Y:S01]  /*8bb0*/  IMAD.MOV.U32 R14, RZ, RZ, -0x1 ;  /* 0xffffffffff0e7424 */ /* 0x000fe200078e00ff */
[----:B------:R-:W-:Y:S01]  /*8bc0*/  ISETP.GT.U32.AND P0, PT, R9, 0x1b, PT ;  /* 0x0000001b0900780c */ /* 0x000fe20003f04070 */
[----:B------:R-:W-:Y:S01]  /*8bd0*/  IMAD.MOV.U32 R17, RZ, RZ, -0x1 ;  /* 0xffffffffff117424 */ /* 0x000fe200078e00ff */
[----:B------:R-:W-:Y:S02]  /*8be0*/  SHF.R.U32.HI R6, RZ, 0x2, R9 ;  /* 0x00000002ff067819 */ /* 0x000fe40000011609 */
[----:B------:R-:W-:-:S02]  /*8bf0*/  ISETP.LT.U32.AND P0, PT, R11, 0x1c, P0 ;  /* 0x0000001c0b00780c */ /* 0x000fc40000701070 */
[----:B------:R-:W-:Y:S01]  /*8c00*/  PRMT R16, RZ, 0x7610, R16 ;  /* 0x00007610ff107816 */ /* 0x000fe20000000010 */
[----:B------:R-:W0:Y:S01]  /*8c10*/  @P2 S2R R12, SR_CgaCtaId ;  /* 0x00000000000c2919 */ /* 0x000e220000008800 */
[----:B------:R-:W-:Y:S02]  /*8c20*/  @P2 MOV R7, 0x400 ;  /* 0x0000040000072802 */ /* 0x000fe40000000f00 */
[----:B------:R-:W-:-:S04]  /*8c30*/  SEL R8, RZ, 0x1, !P0 ;  /* 0x00000001ff087807 */ /* 0x000fc80004000000 */
[----:B------:R-:W-:Y:S02]  /*8c40*/  LOP3.LUT R5, R5, R8, RZ, 0x3c, !PT ;  /* 0x0000000805057212 */ /* 0x000fe400078e3cff */
[----:B0-----:R-:W-:-:S04]  /*8c50*/  @P2 LEA R7, R12, R7, 0x18 ;  /* 0x000000070c072211 */ /* 0x001fc800078ec0ff */
[----:B------:R0:W-:Y:S01]  /*8c60*/  @P2 SYNCS.ARRIVE.TRANS64.A1T0 RZ, [R7+URZ+0x1d8], RZ ;  /* 0x0001d8ff07ff29a7 */ /* 0x0001e2000810003f */
[----:B------:R-:W-:-:S04]  /*8c70*/  IADD3 R2, P2, R2, UR20, RZ ;  /* 0x0000001402027c10 */ /* 0x000fc8000ff5e0ff */
[----:B------:R-:W-:Y:S02]  /*8c80*/  IADD3.X R3, R3, UR13, RZ, P2, !PT ;  /* 0x0000000d03037c10 */ /* 0x000fe400097fe4ff */
[----:B------:R-:W-:Y:S01]  /*8c90*/  ISETP.GE.U32.AND P0, PT, R2, UR6, PT ;  /* 0x0000000602007c0c */ /* 0x000fe2000bf06070 */
[----:B0-----:R-:W-:-:S03]  /*8ca0*/  IMAD.WIDE.U32 R6, R6, 0x24924925, RZ ;  /* 0x2492492506067825 */ /* 0x001fc600078e00ff */
[----:B------:R-:W-:Y:S01]  /*8cb0*/  ISETP.GE.U32.AND.EX P0, PT, R3, UR7, PT, P0 ;  /* 0x0000000703007c0c */ /* 0x000fe2000bf06100 */
[----:B------:R-:W-:Y:S01]  /*8cc0*/  IMAD R10, R7, -0x1c, R9 ;  /* 0xffffffe4070a7824 */ /* 0x000fe200078e0209 */
[----:B------:R-:W-:Y:S01]  /*8cd0*/  @P1 LOP3.LUT R5, R5, 0x1, R7, 0x78, !PT ;  /* 0x0000000105051812 */ /* 0x000fe200078e7807 */
[----:B------:R-:W-:Y:S01]  /*8ce0*/  IMAD.MOV.U32 R7, RZ, RZ, -0x1 ;  /* 0xffffffffff077424 */ /* 0x000fe200078e00ff */
[----:B------:R-:W-:-:S09]  /*8cf0*/  PRMT R6, RZ, 0x7610, R6 ;  /* 0x00007610ff067816 */ /* 0x000fd20000000006 */
[----:B------:R-:W-:Y:S05]  /*8d00*/  @P0 BRA `(.L_x_184) ;  /* 0x0000000400480947 */ /* 0x000fea0003800000 */
[----:B------:R-:W0:Y:S01]  /*8d10*/  S2R R18, SR_CTAID.X ;  /* 0x0000000000127919 */ /* 0x000e220000002500 */
[----:B------:R-:W-:Y:S01]  /*8d20*/  ULDC.64 UR6, c[0x0][0x628] ;  /* 0x00018a0000067ab9 */ /* 0x000fe20000000a00 */
[----:B------:R-:W1:Y:S01]  /*8d30*/  LDC R19, c[0x0][0x144] ;  /* 0x00005100ff137b82 */ /* 0x000e620000000800 */
[----:B------:R-:W-:Y:S01]  /*8d40*/  ISETP.NE.U32.AND P0, PT, RZ, UR6, PT ;  /* 0x00000006ff007c0c */ /* 0x000fe2000bf05070 */
[----:B------:R-:W2:Y:S01]  /*8d50*/  S2R R14, SR_CTAID.Y ;  /* 0x00000000000e7919 */ /* 0x000ea20000002600 */
[----:B------:R-:W-:Y:S01]  /*8d60*/  ULDC UR8, c[0x0][0x630] ;  /* 0x00018c0000087ab9 */ /* 0x000fe20000000800 */
[----:B------:R-:W-:Y:S01]  /*8d70*/  ULDC UR9, c[0x0][0x150] ;  /* 0x0000540000097ab9 */ /* 0x000fe20000000800 */
[----:B------:R-:W-:Y:S01]  /*8d80*/  ISETP.NE.AND.EX P0, PT, RZ, UR7, PT, P0 ;  /* 0x00000007ff007c0c */ /* 0x000fe2000bf05300 */
[----:B------:R-:W-:Y:S02]  /*8d90*/  IMAD.MOV.U32 R6, RZ, RZ, R2 ;  /* 0x000000ffff067224 */ /* 0x000fe400078e0002 */
[----:B------:R-:W-:Y:S01]  /*8da0*/  IMAD.MOV.U32 R7, RZ, RZ, R3 ;  /* 0x000000ffff077224 */ /* 0x000fe200078e0003 */
[----:B0-----:R-:W-:-:S09]  /*8db0*/  I2FP.F32.U32 R20, R18 ;  /* 0x0000001200147245 */ /* 0x001fd20000201000 */
[----:B------:R-:W-:Y:S05]  /*8dc0*/  @!P0 BRA `(.L_x_185) ;  /* 0x0000000000288947 */ /* 0x000fea0003800000 */
[----:B------:R-:W-:Y:S02]  /*8dd0*/  ULDC UR5, c[0x0][0x634] ;  /* 0x00018d0000057ab9 */ /* 0x000fe40000000800 */
[----:B------:R-:W-:-:S05]  /*8de0*/  IADD3 R7, P0, R2, UR5, RZ ;  /* 0x0000000502077c10 */ /* 0x000fca000ff1e0ff */
[----:B------:R-:W-:-:S04]  /*8df0*/  IMAD.X R17, RZ, RZ, R3, P0 ;  /* 0x000000ffff117224 */ /* 0x000fc800000e0603 */
[----:B------:R-:W-:-:S04]  /*8e00*/  IMAD.WIDE.U32 R8, R17, UR6, RZ ;  /* 0x0000000611087c25 */ /* 0x000fc8000f8e00ff */
[----:B------:R-:W-:-:S04]  /*8e10*/  IMAD.WIDE.U32 R8, P0, R7, UR7, R8 ;  /* 0x0000000707087c25 */ /* 0x000fc8000f800008 */
[----:B------:R-:W-:-:S04]  /*8e20*/  IMAD.WIDE.U32 R6, R7, UR6, RZ ;  /* 0x0000000607067c25 */ /* 0x000fc8000f8e00ff */
[----:B------:R-:W-:Y:S01]  /*8e30*/  IMAD.MOV.U32 R6, RZ, RZ, R9 ;  /* 0x000000ffff067224 */ /* 0x000fe200078e0009 */
[----:B------:R-:W-:Y:S01]  /*8e40*/  IADD3 RZ, P1, R7, R8, RZ ;  /* 0x0000000807ff7210 */ /* 0x000fe20007f3e0ff */
[----:B------:R-:W-:-:S04]  /*8e50*/  IMAD.X R7, RZ, RZ, RZ, P0 ;  /* 0x000000ffff077224 */ /* 0x000fc800000e06ff */
[----:B------:R-:W-:-:S08]  /*8e60*/  IMAD.WIDE.U32.X R6, R17, UR7, R6, P1 ;  /* 0x0000000711067c25 */ /* 0x000fd000088e0406 */
.L_x_185:
[----:B------:R-:W-:Y:S01]  /*8e70*/  FMUL R20, R20, UR9 ;  /* 0x0000000914147c20 */ /* 0x000fe20008400000 */
[--C-:B------:R-:W-:Y:S01]  /*8e80*/  SHF.R.U64 R17, R6, UR8, R7.reuse ;  /* 0x0000000806117c19 */ /* 0x100fe20008001207 */
[----:B------:R-:W-:Y:S01]  /*8e90*/  ULDC.64 UR6, c[0x0][0x620] ;  /* 0x0001880000067ab9 */ /* 0x000fe20000000a00 */
[----:B------:R-:W-:Y:S01]  /*8ea0*/  SHF.R.U32.HI R6, RZ, UR8, R7 ;  /* 0x00000008ff067c19 */ /* 0x000fe20008011607 */
[----:B------:R-:W-:Y:S01]  /*8eb0*/  ULDC.64 UR8, c[0x0][0x640] ;  /* 0x0001900000087ab9 */ /* 0x000fe20000000a00 */
[----:B------:R-:W-:Y:S01]  /*8ec0*/  IADD3 R7, P0, RZ, -R17, RZ ;  /* 0x80000011ff077210 */ /* 0x000fe20007f1e0ff */
[----:B------:R-:W0:Y:S01]  /*8ed0*/  F2I.U32.TRUNC.NTZ R20, R20 ;  /* 0x0000001400147305 */ /* 0x000e22000020f000 */
[----:B------:R-:W3:Y:S01]  /*8ee0*/  LDC R21, c[0x0][0x148] ;  /* 0x00005200ff157b82 */ /* 0x000ee20000000800 */
[----:B------:R-:W-:Y:S02]  /*8ef0*/  ULDC UR5, c[0x0][0x618] ;  /* 0x0001860000057ab9 */ /* 0x000fe40000000800 */
[----:B------:R-:W-:Y:S01]  /*8f00*/  IMAD.X R6, RZ, RZ, ~R6, P0 ;  /* 0x000000ffff067224 */ /* 0x000fe200000e0e06 */
[----:B------:R-:W-:-:S03]  /*8f10*/  ISETP.NE.U32.AND P0, PT, RZ, UR8, PT ;  /* 0x00000008ff007c0c */ /* 0x000fc6000bf05070 */
[----:B------:R-:W-:Y:S01]  /*8f20*/  IMAD R6, R6, UR6, RZ ;  /* 0x0000000606067c24 */ /* 0x000fe2000f8e02ff */
[----:B------:R-:W-:-:S03]  /*8f30*/  ISETP.NE.AND.EX P0, PT, RZ, UR9, PT, P0 ;  /* 0x00000009ff007c0c */ /* 0x000fc6000bf05300 */
[C---:B------:R-:W-:Y:S02]  /*8f40*/  IMAD R9, R7.reuse, UR7, R6 ;  /* 0x0000000707097c24 */ /* 0x040fe4000f8e0206 */
[----:B------:R-:W-:Y:S01]  /*8f50*/  IMAD.WIDE.U32 R6, R7, UR6, R2 ;  /* 0x0000000607067c25 */ /* 0x000fe2000f8e0002 */
[----:B------:R-:W-:-:S03]  /*8f60*/  ULDC UR6, c[0x0][0x154] ;  /* 0x0000550000067ab9 */ /* 0x000fc60000000800 */
[----:B0-----:R-:W-:Y:S02]  /*8f70*/  IMAD.MOV R8, RZ, RZ, -R20 ;  /* 0x000000ffff087224 */ /* 0x001fe400078e0a14 */
[----:B------:R-:W-:Y:S02]  /*8f80*/  IMAD.IADD R7, R7, 0x1, R9 ;  /* 0x0000000107077824 */ /* 0x000fe400078e0209 */
[----:B-1----:R-:W-:Y:S01]  /*8f90*/  IMAD R18, R19, R8, R18 ;  /* 0x0000000813127224 */ /* 0x002fe200078e0212 */
[----:B--2---:R-:W-:Y:S02]  /*8fa0*/  I2FP.F32.U32 R8, R14 ;  /* 0x0000000e00087245 */ /* 0x004fe40000201000 */
[--C-:B------:R-:W-:Y:S02]  /*8fb0*/  SHF.R.U64 R19, R6, UR5, R7.reuse ;  /* 0x0000000506137c19 */ /* 0x100fe40008001207 */
[----:B------:R-:W-:Y:S01]  /*8fc0*/  SHF.R.U32.HI R6, RZ, UR5, R7 ;  /* 0x00000005ff067c19 */ /* 0x000fe20008011607 */
[----:B------:R-:W-:Y:S01]  /*8fd0*/  FMUL R8, R8, UR6 ;  /* 0x0000000608087c20 */ /* 0x000fe20008400000 */
[----:B------:R-:W-:-:S02]  /*8fe0*/  ULDC UR5, c[0x0][0x608] ;  /* 0x0001820000057ab9 */ /* 0x000fc40000000800 */
[--C-:B------:R-:W-:Y:S01]  /*8ff0*/  SHF.R.U64 R22, R19, UR5, R6.reuse ;  /* 0x0000000513167c19 */ /* 0x100fe20008001206 */
[----:B------:R0:W1:Y:S01]  /*9000*/  F2I.U32.TRUNC.NTZ R24, R8 ;  /* 0x0000000800187305 */ /* 0x000062000020f000 */
[----:B------:R-:W-:Y:S01]  /*9010*/  SHF.R.U32.HI R7, RZ, UR5, R6 ;  /* 0x00000005ff077c19 */ /* 0x000fe20008011606 */
[----:B------:R-:W-:-:S03]  /*9020*/  ULDC UR5, c[0x0][0x658] ;  /* 0x0001960000057ab9 */ /* 0x000fc60000000800 */
[--C-:B------:R-:W-:Y:S02]  /*9030*/  SHF.R.U64 R20, R22, UR5, R7.reuse ;  /* 0x0000000516147c19 */ /* 0x100fe40008001207 */
[----:B------:R-:W-:-:S03]  /*9040*/  SHF.R.U32.HI R23, RZ, UR5, R7 ;  /* 0x00000005ff177c19 */ /* 0x000fc60008011607 */
[----:B------:R-:W-:Y:S02]  /*9050*/  IMAD.MOV.U32 R6, RZ, RZ, R20 ;  /* 0x000000ffff067224 */ /* 0x000fe400078e0014 */
[----:B------:R-:W-:Y:S01]  /*9060*/  IMAD.MOV.U32 R7, RZ, RZ, R23 ;  /* 0x000000ffff077224 */ /* 0x000fe200078e0017 */
[----:B0-----:R-:W-:Y:S06]  /*9070*/  @!P0 BRA `(.L_x_186) ;  /* 0x0000000000288947 */ /* 0x001fec0003800000 */
        /* <DEDUP_REMOVED lines=10> */
.L_x_186:
[----:B------:R-:W-:Y:S01]  /*9120*/  ULDC UR5, c[0x0][0x648] ;  /* 0x0001920000057ab9 */ /* 0x000fe20000000800 */
[----:B------:R-:W-:Y:S01]  /*9130*/  LOP3.LUT R22, R22, UR17, RZ, 0xc0, !PT ;  /* 0x0000001116167c12 */ /* 0x000fe2000f8ec0ff */
[----:B-1----:R-:W-:Y:S01]  /*9140*/  IMAD.MOV R24, RZ, RZ, -R24 ;  /* 0x000000ffff187224 */ /* 0x002fe200078e0a18 */
[----:B------:R-:W-:Y:S01]  /*9150*/  SHF.R.U64 R7, R6, UR5, R7 ;  /* 0x0000000506077c19 */ /* 0x000fe20008001207 */
[----:B------:R-:W-:Y:S01]  /*9160*/  ULDC UR5, c[0x0][0x638] ;  /* 0x00018e0000057ab9 */ /* 0x000fe20000000800 */
[----:B------:R-:W-:Y:S01]  /*9170*/  LOP3.LUT R19, R19, UR4, RZ, 0xc0, !PT ;  /* 0x0000000413137c12 */ /* 0x000fe2000f8ec0ff */
[----:B---3--:R-:W-:Y:S01]  /*9180*/  @P3 IMAD R18, R21, R24, R14 ;  /* 0x0000001815123224 */ /* 0x008fe200078e020e */
[----:B------:R-:W-:Y:S01]  /*9190*/  ULDC UR6, c[0x0][0x610] ;  /* 0x0001840000067ab9 */ /* 0x000fe20000000800 */
[----:B------:R-:W-:Y:S02]  /*91a0*/  IMAD.MOV R9, RZ, RZ, -R7 ;  /* 0x000000ffff097224 */ /* 0x000fe400078e0a07 */
[----:B------:R-:W-:-:S02]  /*91b0*/  IMAD R7, R7, UR18, R22 ;  /* 0x0000001207077c24 */ /* 0x000fc4000f8e0216 */
[----:B------:R-:W-:Y:S01]  /*91c0*/  IMAD R20, R9, UR5, R20 ;  /* 0x0000000509147c24 */ /* 0x000fe2000f8e0214 */
[----:B------:R-:W-:Y:S01]  /*91d0*/  ULDC UR5, c[0x0][0x600] ;  /* 0x0001800000057ab9 */ /* 0x000fe20000000800 */
[----:B------:R-:W-:Y:S02]  /*91e0*/  IMAD R18, R7, UR6, R18 ;  /* 0x0000000607127c24 */ /* 0x000fe4000f8e0212 */
[----:B------:R-:W-:Y:S02]  /*91f0*/  IMAD R7, R20, UR5, R19 ;  /* 0x0000000514077c24 */ /* 0x000fe4000f8e0213 */
[----:B------:R-:W-:-:S03]  /*9200*/  IMAD.MOV.U32 R6, RZ, RZ, 0x1 ;  /* 0x00000001ff067424 */ /* 0x000fc600078e00ff */
[----:B------:R-:W-:Y:S02]  /*9210*/  SEL R14, R7, R18, !P3 ;  /* 0x00000012070e7207 */ /* 0x000fe40005800000 */
[----:B------:R-:W-:-:S07]  /*9220*/  SEL R7, R18, R7, !P3 ;  /* 0x0000000712077207 */ /* 0x000fce0005800000 */
.L_x_184:
[----:B------:R-:W-:Y:S05]  /*9230*/  BSYNC B1 ;  /* 0x0000000000017941 */ /* 0x000fea0003800000 */
.L_x_183:
[----:B------:R-:W-:-:S13]  /*9240*/  LOP3.LUT P0, RZ, R6, 0xff, RZ, 0xc0, !PT ;  /* 0x000000ff06ff7812 */ /* 0x000fda000780c0ff */
[----:B------:R-:W-:Y:S05]  /*9250*/  @P0 BRA `(.L_x_187) ;  /* 0xfffffff400480947 */ /* 0x000fea000383ffff */
[----:B------:R-:W-:Y:S05]  /*9260*/  BSYNC B0 ;  /* 0x0000000000007941 */ /* 0x000fea0003800000 */
.L_x_176:
[----:B------:R-:W-:-:S03]  /*9270*/  UMOV UR5, 0xffffffff ;  /* 0xffffffff00057882 */ /* 0x000fc60000000000 */
[----:B------:R-:W-:Y:S05]  /*9280*/  BRA.DIV UR5, `(.L_x_188) ;  /* 0x00000012057c7947 */ /* 0x000fea000b800000 */
[----:B------:R-:W-:-:S13]  /*9290*/  ELECT P0, URZ, PT ;  /* 0x00000000003f782f */ /* 0x000fda0003800000 */
.L_x_226:
[----:B------:R-:W-:Y:S04]  /*92a0*/  BSSY B0, `(.L_x_189) ;  /* 0x0000103000007945 */ /* 0x000fe80003800000 */
[----:B------:R-:W-:Y:S05]  /*92b0*/  @!P0 BRA `(.L_x_190) ;  /* 0x0000001000048947 */ /* 0x000fea0003800000 */
[----:B------:R-:W-:-:S04]  /*92c0*/  LOP3.LUT R4, R4, 0x2, RZ, 0xfc, !PT ;  /* 0x0000000204047812 */ /* 0x000fc800078efcff */
[----:B------:R-:W-:-:S13]  /*92d0*/  ISETP.NE.AND P0, PT, R4, 0x3, PT ;  /* 0x000000030400780c */ /* 0x000fda0003f05270 */
[----:B------:R-:W-:Y:S05]  /*92e0*/  @!P0 BRA `(.L_x_191) ;  /* 0x0000000000048947 */ /* 0x000fea0003800000 */
[----:B------:R-:W-:Y:S01]  /*92f0*/  BPT.TRAP 0x1 ;  /* 0x000000040000795c */ /* 0x000fe20000300000 */
.L_x_191:
[----:B------:R-:W0:Y:S01]  /*9300*/  S2R R3, SR_CgaCtaId ;  /* 0x0000000000037919 */ /* 0x000e220000008800 */
[----:B------:R-:W-:Y:S02]  /*9310*/  MOV R0, 0x400 ;  /* 0x0000040000007802 */ /* 0x000fe40000000f00 */
[----:B------:R-:W-:Y:S02]  /*9320*/  SHF.L.U32 R2, R5, 0x1f, RZ ;  /* 0x0000001f05027819 */ /* 0x000fe400000006ff */
[----:B0-----:R-:W-:-:S05]  /*9330*/  LEA R3, R3, R0, 0x18 ;  /* 0x0000000003037211 */ /* 0x001fca00078ec0ff */
[----:B------:R-:W-:-:S04]  /*9340*/  VIADD R3, R3, 0xe0 ;  /* 0x000000e003037836 */ /* 0x000fc80000000000 */
[C---:B------:R-:W-:Y:S02]  /*9350*/  IMAD R7, R10.reuse, 0x8, R3 ;  /* 0x000000080a077824 */ /* 0x040fe400078e0203 */
[----:B------:R-:W-:Y:S02]  /*9360*/  VIADD R10, R10, 0x1 ;  /* 0x000000010a0a7836 */ /* 0x000fe40000000000 */
[----:B------:R-:W0:Y:S03]  /*9370*/  SYNCS.PHASECHK.TRANS64.TRYWAIT P0, [R7+URZ], R2 ;  /* 0x00000002070075a7 */ /* 0x000e26000800017f */
[----:B------:R-:W-:-:S04]  /*9380*/  ISETP.NE.AND P1, PT, R10, 0x1c, PT ;  /* 0x0000001c0a00780c */ /* 0x000fc80003f25270 */
[----:B------:R-:W-:Y:S02]  /*9390*/  SEL R0, RZ, 0x1, P1 ;  /* 0x00000001ff007807 */ /* 0x000fe40000800000 */
[----:B------:R-:W-:Y:S02]  /*93a0*/  SEL R10, R10, RZ, P1 ;  /* 0x000000ff0a0a7207 */ /* 0x000fe40000800000 */
[----:B------:R-:W-:-:S03]  /*93b0*/  LOP3.LUT R5, R5, R0, RZ, 0x3c, !PT ;  /* 0x0000000005057212 */ /* 0x000fc600078e3cff */
[----:B------:R-:W-:Y:S01]  /*93c0*/  IMAD R9, R10, 0x8, R3 ;  /* 0x000000080a097824 */ /* 0x000fe200078e0203 */
[----:B------:R-:W-:Y:S01]  /*93d0*/  SHF.L.U32 R4, R5, 0x1f, RZ ;  /* 0x0000001f05047819 */ /* 0x000fe200000006ff */
[----:B0-----:R-:W-:Y:S06]  /*93e0*/  @!P0 BRA `(.L_x_192) ;  /* 0x0000001000448947 */ /* 0x001fec0003800000 */
.L_x_227:
[----:B------:R-:W1:Y:S01]  /*93f0*/  SYNCS.PHASECHK.TRANS64.TRYWAIT P0, [R9+URZ], R4 ;  /* 0x00000004090075a7 */ /* 0x000e62000800017f */
[----:B------:R-:W-:-:S05]  /*9400*/  VIADD R0, R10, 0x1 ;  /* 0x000000010a007836 */ /* 0x000fca0000000000 */
[----:B------:R-:W-:-:S04]  /*9410*/  ISETP.NE.AND P1, PT, R0, 0x1c, PT ;  /* 0x0000001c0000780c */ /* 0x000fc80003f25270 */
[----:B0-----:R-:W-:Y:S02]  /*9420*/  SEL R2, RZ, 0x1, P1 ;  /* 0x00000001ff027807 */ /* 0x001fe40000800000 */
[----:B------:R-:W-:Y:S02]  /*9430*/  SEL R0, R0, RZ, P1 ;  /* 0x000000ff00007207 */ /* 0x000fe40000800000 */
[----:B------:R-:W-:-:S03]  /*9440*/  LOP3.LUT R7, R5, R2, RZ, 0x3c, !PT ;  /* 0x0000000205077212 */ /* 0x000fc600078e3cff */
[----:B------:R-:W-:Y:S01]  /*9450*/  IMAD R6, R0, 0x8, R3 ;  /* 0x0000000800067824 */ /* 0x000fe200078e0203 */
[----:B------:R-:W-:Y:S01]  /*9460*/  SHF.L.U32 R5, R7, 0x1f, RZ ;  /* 0x0000001f07057819 */ /* 0x000fe200000006ff */
[----:B-1----:R-:W-:Y:S06]  /*9470*/  @!P0 BRA `(.L_x_193) ;  /* 0x0000001000348947 */ /* 0x002fec0003800000 */
.L_x_228:
[----:B------:R-:W1:Y:S01]  /*9480*/  SYNCS.PHASECHK.TRANS64.TRYWAIT P0, [R6+URZ], R5 ;  /* 0x00000005060075a7 */ /* 0x000e62000800017f */
[----:B------:R-:W-:-:S05]  /*9490*/  VIADD R0, R0, 0x1 ;  /* 0x0000000100007836 */ /* 0x000fca0000000000 */
[----:B------:R-:W-:-:S04]  /*94a0*/  ISETP.NE.AND P1, PT, R0, 0x1c, PT ;  /* 0x0000001c0000780c */ /* 0x000fc80003f25270 */
[----:B------:R-:W-:Y:S02]  /*94b0*/  SEL R2, RZ, 0x1, P1 ;  /* 0x00000001ff027807 */ /* 0x000fe40000800000 */
[----:B------:R-:W-:Y:S02]  /*94c0*/  SEL R0, R0, RZ, P1 ;  /* 0x000000ff00007207 */ /* 0x000fe40000800000 */
[----:B------:R-:W-:-:S03]  /*94d0*/  LOP3.LUT R7, R7, R2, RZ, 0x3c, !PT ;  /* 0x0000000207077212 */ /* 0x000fc600078e3cff */
[----:B0-----:R-:W-:Y:S01]  /*94e0*/  IMAD R9, R0, 0x8, R3 ;  /* 0x0000000800097824 */ /* 0x001fe200078e0203 */
[----:B------:R-:W-:Y:S01]  /*94f0*/  SHF.L.U32 R4, R7, 0x1f, RZ ;  /* 0x0000001f07047819 */ /* 0x000fe200000006ff */
[----:B-1----:R-:W-:Y:S06]  /*9500*/  @!P0 BRA `(.L_x_194) ;  /* 0x0000001000248947 */ /* 0x002fec0003800000 */
.L_x_229:
        /* <DEDUP_REMOVED lines=9> */
.L_x_230:
        /* <DEDUP_REMOVED lines=9> */
.L_x_231:
        /* <DEDUP_REMOVED lines=9> */
.L_x_232:
        /* <DEDUP_REMOVED lines=9> */
.L_x_233:
        /* <DEDUP_REMOVED lines=9> */
.L_x_234:
        /* <DEDUP_REMOVED lines=9> */
.L_x_235:
        /* <DEDUP_REMOVED lines=9> */
.L_x_236:
        /* <DEDUP_REMOVED lines=9> */
.L_x_237:
        /* <DEDUP_REMOVED lines=9> */
.L_x_238:
        /* <DEDUP_REMOVED lines=9> */
.L_x_239:
        /* <DEDUP_REMOVED lines=9> */
.L_x_240:
        /* <DEDUP_REMOVED lines=9> */
.L_x_241:
        /* <DEDUP_REMOVED lines=9> */
.L_x_242:
        /* <DEDUP_REMOVED lines=9> */
.L_x_243:
        /* <DEDUP_REMOVED lines=9> */
.L_x_244:
        /* <DEDUP_REMOVED lines=9> */
.L_x_245:
        /* <DEDUP_REMOVED lines=9> */
.L_x_246:
        /* <DEDUP_REMOVED lines=9> */
.L_x_247:
        /* <DEDUP_REMOVED lines=9> */
.L_x_248:
        /* <DEDUP_REMOVED lines=9> */
.L_x_249:
        /* <DEDUP_REMOVED lines=9> */
.L_x_250:
        /* <DEDUP_REMOVED lines=9> */
.L_x_251:
        /* <DEDUP_REMOVED lines=9> */
.L_x_252:
[----:B------:R-:W1:Y:S01]  /*a200*/  SYNCS.PHASECHK.TRANS64.TRYWAIT P0, [R6+URZ], R5 ;  /* 0x00000005060075a7 */ /* 0x000e62000800017f */
[----:B------:R-:W-:-:S05]  /*a210*/  VIADD R0, R0, 0x1 ;  /* 0x0000000100007836 */ /* 0x000fca0000000000 */
[----:B------:R-:W-:-:S04]  /*a220*/  ISETP.NE.AND P1, PT, R0, 0x1c, PT ;  /* 0x0000001c0000780c */ /* 0x000fc80003f25270 */
[----:B------:R-:W-:Y:S02]  /*a230*/  SEL R2, RZ, 0x1, P1 ;  /* 0x00000001ff027807 */ /* 0x000fe40000800000 */
[----:B------:R-:W-:Y:S02]  /*a240*/  SEL R0, R0, RZ, P1 ;  /* 0x000000ff00007207 */ /* 0x000fe40000800000 */
[----:B------:R-:W-:Y:S01]  /*a250*/  LOP3.LUT R2, R7, R2, RZ, 0x3c, !PT ;  /* 0x0000000207027212 */ /* 0x000fe200078e3cff */
[----:B-1----:R-:W-:Y:S06]  /*a260*/  @!P0 BRA `(.L_x_218) ;  /* 0x0000000800ac8947 */ /* 0x002fec0003800000 */
.L_x_253:
[----:B------:R-:W-:Y:S01]  /*a270*/  IMAD R3, R0, 0x8, R3 ;  /* 0x0000000800037824 */ /* 0x000fe200078e0203 */
[----:B------:R-:W-:-:S07]  /*a280*/  SHF.L.U32 R0, R2, 0x1f, RZ ;  /* 0x0000001f02007819 */ /* 0x000fce00000006ff */
.L_x_219:
[----:B--2---:R2:W3:Y:S02]  /*a290*/  SYNCS.PHASECHK.TRANS64.TRYWAIT P0, [R3+URZ], R0 ;  /* 0x00000000030075a7 */ /* 0x0044e4000800017f */
[----:B---3--:R-:W-:Y:S05]  /*a2a0*/  @!P0 NANOSLEEP.SYNCS 0x989680 ;  /* 0x009896800000895d */ /* 0x008fea0003900000 */
[----:B------:R-:W3:Y:S02]  /*a2b0*/  @!P0 SYNCS.PHASECHK.TRANS64 P0, [R3+URZ], R0 ;  /* 0x00000000030085a7 */ /* 0x000ee4000800007f */
[----:B---3--:R-:W-:Y:S05]  /*a2c0*/  @!P0 BRA `(.L_x_219) ;  /* 0xfffffffc00f08947 */ /* 0x008fea000383ffff */
.L_x_190:
[----:B------:R-:W-:Y:S05]  /*a2d0*/  BSYNC B0 ;  /* 0x0000000000007941 */ /* 0x000fea0003800000 */
.L_x_189:
[----:B------:R-:W-:Y:S05]  /*a2e0*/  EXIT ;  /* 0x000000000000794d */ /* 0x000fea0003800000 */
.L_x_22:
[----:B-1----:R-:W-:-:S04]  /*a2f0*/  IMAD.U32 R12, RZ, RZ, UR6 ;  /* 0x00000006ff0c7e24 */ /* 0x002fc8000f8e00ff */
[----:B------:R1:W4:Y:S03]  /*a300*/  SYNCS.PHASECHK.TRANS64.TRYWAIT P1, [R12+URZ], R11 ;  /* 0x0000000b0c0075a7 */ /* 0x000326000802017f */
[----:B----4-:R-:W-:Y:S05]  /*a310*/  @!P1 NANOSLEEP.SYNCS 0x989680 ;  /* 0x009896800000995d */ /* 0x010fea0003900000 */
[----:B------:R-:W4:Y:S02]  /*a320*/  @!P1 SYNCS.PHASECHK.TRANS64 P1, [R12+URZ], R11 ;  /* 0x0000000b0c0095a7 */ /* 0x000f24000802007f */
[----:B----4-:R-:W-:Y:S05]  /*a330*/  @!P1 BRA `(.L_x_22) ;  /* 0xfffffffc00ec9947 */ /* 0x010fea000383ffff */
[----:B------:R-:W-:Y:S05]  /*a340*/  BRA `(.L_x_21) ;  /* 0xffffff7400d47947 */ /* 0x000fea000383ffff */
.L_x_28:
[----:B-1----:R-:W-:-:S04]  /*a350*/  IMAD.U32 R142, RZ, RZ, UR12 ;  /* 0x0000000cff8e7e24 */ /* 0x002fc8000f8e00ff */
[----:B------:R1:W4:Y:S03]  /*a360*/  SYNCS.PHASECHK.TRANS64.TRYWAIT P1, [R142+URZ], R13 ;  /* 0x0000000d8e0075a7 */ /* 0x000326000802017f */
[----:B----4-:R-:W-:Y:S05]  /*a370*/  @!P1 NANOSLEEP.SYNCS 0x989680 ;  /* 0x009896800000995d */ /* 0x010fea0003900000 */
[----:B------:R-:W4:Y:S02]  /*a380*/  @!P1 SYNCS.PHASECHK.TRANS64 P1, [R142+URZ], R13 ;  /* 0x0000000d8e0095a7 */ /* 0x000f24000802007f */
[----:B----4-:R-:W-:Y:S05]  /*a390*/  @!P1 BRA `(.L_x_28) ;  /* 0xfffffffc00ec9947 */ /* 0x010fea000383ffff */
[----:B------:R-:W-:Y:S05]  /*a3a0*/  BRA `(.L_x_27) ;  /* 0xffffff8000007947 */ /* 0x000fea000383ffff */
.L_x_177:
[----:B------:R-:W-:Y:S01]  /*a3b0*/  BSSY B1, `(.L_x_220) ;  /* 0x0000006000017945 */ /* 0x000fe20003800000 */
[----:B------:R-:W-:-:S07]  /*a3c0*/  IMAD.MOV.U32 R6, RZ, RZ, -0x1 ;  /* 0xffffffffff067424 */ /* 0x000fce00078e00ff */
[----:B------:R-:W-:Y:S05]  /*a3d0*/  WARPSYNC.COLLECTIVE R6, `(.L_x_221) ;  /* 0x00000000060c7348 */ /* 0x000fea0003c00000 */
[----:B------:R-:W-:Y:S02]  /*a3e0*/  ELECT P0, UR62, PT ;  /* 0x00000000003e782f */ /* 0x000fe40003800000 */
[----:B------:R-:W-:Y:S01]  /*a3f0*/  MOV R6, UR62 ;  /* 0x0000003e00067c02 */ /* 0x000fe20008000f00 */
[----:B------:R-:W-:Y:S10]  /*a400*/  ENDCOLLECTIVE ;  /* 0x000000000000791b */ /* 0x000ff40003800000 */
.L_x_221:
[----:B------:R-:W-:Y:S05]  /*a410*/  BSYNC B1 ;  /* 0x0000000000017941 */ /* 0x000fea0003800000 */
.L_x_220:
[----:B------:R-:W-:Y:S05]  /*a420*/  BRA `(.L_x_222) ;  /* 0xffffffe000e07947 */ /* 0x000fea000383ffff */
.L_x_180:
[----:B0-----:R0:W1:Y:S02]  /*a430*/  SYNCS.PHASECHK.TRANS64.TRYWAIT P0, [R20+URZ+0xe0], R9 ;  /* 0x0000e009140075a7 */ /* 0x001064000800017f */
[----:B-1----:R-:W-:Y:S05]  /*a440*/  @!P0 NANOSLEEP.SYNCS 0x989680 ;  /* 0x009896800000895d */ /* 0x002fea0003900000 */
[----:B------:R-:W1:Y:S02]  /*a450*/  @!P0 SYNCS.PHASECHK.TRANS64 P0, [R20+URZ+0xe0], R9 ;  /* 0x0000e009140085a7 */ /* 0x000e64000800007f */
[----:B-1----:R-:W-:Y:S05]  /*a460*/  @!P0 BRA `(.L_x_180) ;  /* 0xfffffffc00f08947 */ /* 0x002fea000383ffff */
[----:B------:R-:W-:Y:S05]  /*a470*/  BRA `(.L_x_223) ;  /* 0xffffffe400207947 */ /* 0x000fea000383ffff */
.L_x_188:
[----:B------:R-:W-:Y:S01]  /*a480*/  BSSY B0, `(.L_x_224) ;  /* 0x0000006000007945 */ /* 0x000fe20003800000 */
[----:B------:R-:W-:-:S07]  /*a490*/  IMAD.MOV.U32 R6, RZ, RZ, -0x1 ;  /* 0xffffffffff067424 */ /* 0x000fce00078e00ff */
[----:B------:R-:W-:Y:S05]  /*a4a0*/  WARPSYNC.COLLECTIVE R6, `(.L_x_225) ;  /* 0x00000000060c7348 */ /* 0x000fea0003c00000 */
[----:B------:R-:W-:Y:S02]  /*a4b0*/  ELECT P0, UR62, PT ;  /* 0x00000000003e782f */ /* 0x000fe40003800000 */
[----:B------:R-:W-:Y:S01]  /*a4c0*/  MOV R6, UR62 ;  /* 0x0000003e00067c02 */ /* 0x000fe20008000f00 */
[----:B------:R-:W-:Y:S10]  /*a4d0*/  ENDCOLLECTIVE ;  /* 0x000000000000791b */ /* 0x000ff40003800000 */
.L_x_225:
[----:B------:R-:W-:Y:S05]  /*a4e0*/  BSYNC B0 ;  /* 0x0000000000007941 */ /* 0x000fea0003800000 */
.L_x_224:
[----:B------:R-:W-:Y:S05]  /*a4f0*/  BRA `(.L_x_226) ;  /* 0xffffffec00687947 */ /* 0x000fea000383ffff */
.L_x_192:
[----:B0-----:R0:W1:Y:S02]  /*a500*/  SYNCS.PHASECHK.TRANS64.TRYWAIT P0, [R7+URZ], R2 ;  /* 0x00000002070075a7 */ /* 0x001064000800017f */
[----:B-1----:R-:W-:Y:S05]  /*a510*/  @!P0 NANOSLEEP.SYNCS 0x989680 ;  /* 0x009896800000895d */ /* 0x002fea0003900000 */
[----:B------:R-:W1:Y:S02]  /*a520*/  @!P0 SYNCS.PHASECHK.TRANS64 P0, [R7+URZ], R2 ;  /* 0x00000002070085a7 */ /* 0x000e64000800007f */
[----:B-1----:R-:W-:Y:S05]  /*a530*/  @!P0 BRA `(.L_x_192) ;  /* 0xfffffffc00f08947 */ /* 0x002fea000383ffff */
[----:B------:R-:W-:Y:S05]  /*a540*/  BRA `(.L_x_227) ;  /* 0xffffffec00a87947 */ /* 0x000fea000383ffff */
.L_x_193:
[----:B0-----:R0:W1:Y:S02]  /*a550*/  SYNCS.PHASECHK.TRANS64.TRYWAIT P0, [R9+URZ], R4 ;  /* 0x00000004090075a7 */ /* 0x001064000800017f */
[----:B-1----:R-:W-:Y:S05]  /*a560*/  @!P0 NANOSLEEP.SYNCS 0x989680 ;  /* 0x009896800000895d */ /* 0x002fea0003900000 */
[----:B------:R-:W1:Y:S02]  /*a570*/  @!P0 SYNCS.PHASECHK.TRANS64 P0, [R9+URZ], R4 ;  /* 0x00000004090085a7 */ /* 0x000e64000800007f */
[----:B-1----:R-:W-:Y:S05]  /*a580*/  @!P0 BRA `(.L_x_193) ;  /* 0xfffffffc00f08947 */ /* 0x002fea000383ffff */
[----:B------:R-:W-:Y:S05]  /*a590*/  BRA `(.L_x_228) ;  /* 0xffffffec00b87947 */ /* 0x000fea000383ffff */
.L_x_194:
[----:B0-----:R0:W1:Y:S02]  /*a5a0*/  SYNCS.PHASECHK.TRANS64.TRYWAIT P0, [R6+URZ], R5 ;  /* 0x00000005060075a7 */ /* 0x001064000800017f */
[----:B-1----:R-:W-:Y:S05]  /*a5b0*/  @!P0 NANOSLEEP.SYNCS 0x989680 ;  /* 0x009896800000895d */ /* 0x002fea0003900000 */
[----:B------:R-:W1:Y:S02]  /*a5c0*/  @!P0 SYNCS.PHASECHK.TRANS64 P0, [R6+URZ], R5 ;  /* 0x00000005060085a7 */ /* 0x000e64000800007f */
[----:B-1----:R-:W-:Y:S05]  /*a5d0*/  @!P0 BRA `(.L_x_194) ;  /* 0xfffffffc00f08947 */ /* 0x002fea000383ffff */
[----:B------:R-:W-:Y:S05]  /*a5e0*/  BRA `(.L_x_229) ;  /* 0xffffffec00c87947 */ /* 0x000fea000383ffff */
.L_x_195:
[----:B0-----:R0:W1:Y:S02]  /*a5f0*/  SYNCS.PHASECHK.TRANS64.TRYWAIT P0, [R9+URZ], R4 ;  /* 0x00000004090075a7 */ /* 0x001064000800017f */
[----:B-1----:R-:W-:Y:S05]  /*a600*/  @!P0 NANOSLEEP.SYNCS 0x989680 ;  /* 0x009896800000895d */ /* 0x002fea0003900000 */
[----:B------:R-:W1:Y:S02]  /*a610*/  @!P0 SYNCS.PHASECHK.TRANS64 P0, [R9+URZ], R4 ;  /* 0x00000004090085a7 */ /* 0x000e64000800007f */
[----:B-1----:R-:W-:Y:S05]  /*a620*/  @!P0 BRA `(.L_x_195) ;  /* 0xfffffffc00f08947 */ /* 0x002fea000383ffff */
[----:B------:R-:W-:Y:S05]  /*a630*/  BRA `(.L_x_230) ;  /* 0xffffffec00d87947 */ /* 0x000fea000383ffff */
.L_x_196:
[----:B0-----:R0:W1:Y:S02]  /*a640*/  SYNCS.PHASECHK.TRANS64.TRYWAIT P0, [R6+URZ], R5 ;  /* 0x00000005060075a7 */ /* 0x001064000800017f */
[----:B-1----:R-:W-:Y:S05]  /*a650*/  @!P0 NANOSLEEP.SYNCS 0x989680 ;  /* 0x009896800000895d */ /* 0x002fea0003900000 */
[----:B------:R-:W1:Y:S02]  /*a660*/  @!P0 SYNCS.PHASECHK.TRANS64 P0, [R6+URZ], R5 ;  /* 0x00000005060085a7 */ /* 0x000e64000800007f */
[----:B-1----:R-:W-:Y:S05]  /*a670*/  @!P0 BRA `(.L_x_196) ;  /* 0xfffffffc00f08947 */ /* 0x002fea000383ffff */
[----:B------:R-:W-:Y:S05]  /*a680*/  BRA `(.L_x_231) ;  /* 0xffffffec00e87947 */ /* 0x000fea000383ffff */
.L_x_197:
[----:B0-----:R0:W1:Y:S02]  /*a690*/  SYNCS.PHASECHK.TRANS64.TRYWAIT P0, [R9+URZ], R4 ;  /* 0x00000004090075a7 */ /* 0x001064000800017f */
[----:B-1----:R-:W-:Y:S05]  /*a6a0*/  @!P0 NANOSLEEP.SYNCS 0x989680 ;  /* 0x009896800000895d */ /* 0x002fea0003900000 */
[----:B------:R-:W1:Y:S02]  /*a6b0*/  @!P0 SYNCS.PHASECHK.TRANS64 P0, [R9+URZ], R4 ;  /* 0x00000004090085a7 */ /* 0x000e64000800007f */
[----:B-1----:R-:W-:Y:S05]  /*a6c0*/  @!P0 BRA `(.L_x_197) ;  /* 0xfffffffc00f08947 */ /* 0x002fea000383ffff */
[----:B------:R-:W-:Y:S05]  /*a6d0*/  BRA `(.L_x_232) ;  /* 0xffffffec00f87947 */ /* 0x000fea000383ffff */
.L_x_198:
[----:B0-----:R0:W1:Y:S02]  /*a6e0*/  SYNCS.PHASECHK.TRANS64.TRYWAIT P0, [R6+URZ], R5 ;  /* 0x00000005060075a7 */ /* 0x001064000800017f */
[----:B-1----:R-:W-:Y:S05]  /*a6f0*/  @!P0 NANOSLEEP.SYNCS 0x989680 ;  /* 0x009896800000895d */ /* 0x002fea0003900000 */
[----:B------:R-:W1:Y:S02]  /*a700*/  @!P0 SYNCS.PHASECHK.TRANS64 P0, [R6+URZ], R5 ;  /* 0x00000005060085a7 */ /* 0x000e64000800007f */
[----:B-1----:R-:W-:Y:S05]  /*a710*/  @!P0 BRA `(.L_x_198) ;  /* 0xfffffffc00f08947 */ /* 0x002fea000383ffff */
[----:B------:R-:W-:Y:S05]  /*a720*/  BRA `(.L_x_233) ;  /* 0xfffffff000087947 */ /* 0x000fea000383ffff */
.L_x_199:
[----:B0-----:R0:W1:Y:S02]  /*a730*/  SYNCS.PHASECHK.TRANS64.TRYWAIT P0, [R9+URZ], R4 ;  /* 0x00000004090075a7 */ /* 0x001064000800017f */
[----:B-1----:R-:W-:Y:S05]  /*a740*/  @!P0 NANOSLEEP.SYNCS 0x989680 ;  /* 0x009896800000895d */ /* 0x002fea0003900000 */
[----:B------:R-:W1:Y:S02]  /*a750*/  @!P0 SYNCS.PHASECHK.TRANS64 P0, [R9+URZ], R4 ;  /* 0x00000004090085a7 */ /* 0x000e64000800007f */
[----:B-1----:R-:W-:Y:S05]  /*a760*/  @!P0 BRA `(.L_x_199) ;  /* 0xfffffffc00f08947 */ /* 0x002fea000383ffff */
[----:B------:R-:W-:Y:S05]  /*a770*/  BRA `(.L_x_234) ;  /* 0xfffffff000187947 */ /* 0x000fea000383ffff */
.L_x_200:
[----:B0-----:R0:W1:Y:S02]  /*a780*/  SYNCS.PHASECHK.TRANS64.TRYWAIT P0, [R6+URZ], R5 ;  /* 0x00000005060075a7 */ /* 0x001064000800017f */
[----:B-1----:R-:W-:Y:S05]  /*a790*/  @!P0 NANOSLEEP.SYNCS 0x989680 ;  /* 0x009896800000895d */ /* 0x002fea0003900000 */
[----:B------:R-:W1:Y:S02]  /*a7a0*/  @!P0 SYNCS.PHASECHK.TRANS64 P0, [R6+URZ], R5 ;  /* 0x00000005060085a7 */ /* 0x000e64000800007f */
[----:B-1----:R-:W-:Y:S05]  /*a7b0*/  @!P0 BRA `(.L_x_200) ;  /* 0xfffffffc00f08947 */ /* 0x002fea000383ffff */
[----:B------:R-:W-:Y:S05]  /*a7c0*/  BRA `(.L_x_235) ;  /* 0xfffffff000287947 */ /* 0x000fea000383ffff */
.L_x_201:
[----:B0-----:R0:W1:Y:S02]  /*a7d0*/  SYNCS.PHASECHK.TRANS64.TRYWAIT P0, [R9+URZ], R4 ;  /* 0x00000004090075a7 */ /* 0x001064000800017f */
[----:B-1----:R-:W-:Y:S05]  /*a7e0*/  @!P0 NANOSLEEP.SYNCS 0x989680 ;  /* 0x009896800000895d */ /* 0x002fea0003900000 */
[----:B------:R-:W1:Y:S02]  /*a7f0*/  @!P0 SYNCS.PHASECHK.TRANS64 P0, [R9+URZ], R4 ;  /* 0x00000004090085a7 */ /* 0x000e64000800007f */
[----:B-1----:R-:W-:Y:S05]  /*a800*/  @!P0 BRA `(.L_x_201) ;  /* 0xfffffffc00f08947 */ /* 0x002fea000383ffff */
[----:B------:R-:W-:Y:S05]  /*a810*/  BRA `(.L_x_236) ;  /* 0xfffffff000387947 */ /* 0x000fea000383ffff */
.L_x_202:
[----:B0-----:R0:W1:Y:S02]  /*a820*/  SYNCS.PHASECHK.TRANS64.TRYWAIT P0, [R6+URZ], R5 ;  /* 0x00000005060075a7 */ /* 0x001064000800017f */
[----:B-1----:R-:W-:Y:S05]  /*a830*/  @!P0 NANOSLEEP.SYNCS 0x989680 ;  /* 0x009896800000895d */ /* 0x002fea0003900000 */
[----:B------:R-:W1:Y:S02]  /*a840*/  @!P0 SYNCS.PHASECHK.TRANS64 P0, [R6+URZ], R5 ;  /* 0x00000005060085a7 */ /* 0x000e64000800007f */
[----:B-1----:R-:W-:Y:S05]  /*a850*/  @!P0 BRA `(.L_x_202) ;  /* 0xfffffffc00f08947 */ /* 0x002fea000383ffff */
[----:B------:R-:W-:Y:S05]  /*a860*/  BRA `(.L_x_237) ;  /* 0xfffffff000487947 */ /* 0x000fea000383ffff */
.L_x_203:
[----:B0-----:R0:W1:Y:S02]  /*a870*/  SYNCS.PHASECHK.TRANS64.TRYWAIT P0, [R9+URZ], R4 ;  /* 0x00000004090075a7 */ /* 0x001064000800017f */
[----:B-1----:R-:W-:Y:S05]  /*a880*/  @!P0 NANOSLEEP.SYNCS 0x989680 ;  /* 0x009896800000895d */ /* 0x002fea0003900000 */
[----:B------:R-:W1:Y:S02]  /*a890*/  @!P0 SYNCS.PHASECHK.TRANS64 P0, [R9+URZ], R4 ;  /* 0x00000004090085a7 */ /* 0x000e64000800007f */
[----:B-1----:R-:W-:Y:S05]  /*a8a0*/  @!P0 BRA `(.L_x_203) ;  /* 0xfffffffc00f08947 */ /* 0x002fea000383ffff */
[----:B------:R-:W-:Y:S05]  /*a8b0*/  BRA `(.L_x_238) ;  /* 0xfffffff000587947 */ /* 0x000fea000383ffff */
.L_x_204:
[----:B0-----:R0:W1:Y:S02]  /*a8c0*/  SYNCS.PHASECHK.TRANS64.TRYWAIT P0, [R6+URZ], R5 ;  /* 0x00000005060075a7 */ /* 0x001064000800017f */
[----:B-1----:R-:W-:Y:S05]  /*a8d0*/  @!P0 NANOSLEEP.SYNCS 0x989680 ;  /* 0x009896800000895d */ /* 0x002fea0003900000 */
[----:B------:R-:W1:Y:S02]  /*a8e0*/  @!P0 SYNCS.PHASECHK.TRANS64 P0, [R6+URZ], R5 ;  /* 0x00000005060085a7 */ /* 0x000e64000800007f */
[----:B-1----:R-:W-:Y:S05]  /*a8f0*/  @!P0 BRA `(.L_x_204) ;  /* 0xfffffffc00f08947 */ /* 0x002fea000383ffff */
[----:B------:R-:W-:Y:S05]  /*a900*/  BRA `(.L_x_239) ;  /* 0xfffffff000687947 */ /* 0x000fea000383ffff */
.L_x_205:
[----:B0-----:R0:W1:Y:S02]  /*a910*/  SYNCS.PHASECHK.TRANS64.TRYWAIT P0, [R9+URZ], R4 ;  /* 0x00000004090075a7 */ /* 0x001064000800017f */
[----:B-1----:R-:W-:Y:S05]  /*a920*/  @!P0 NANOSLEEP.SYNCS 0x989680 ;  /* 0x009896800000895d */ /* 0x002fea0003900000 */
[----:B------:R-:W1:Y:S02]  /*a930*/  @!P0 SYNCS.PHASECHK.TRANS64 P0, [R9+URZ], R4 ;  /* 0x00000004090085a7 */ /* 0x000e64000800007f */
[----:B-1----:R-:W-:Y:S05]  /*a940*/  @!P0 BRA `(.L_x_205) ;  /* 0xfffffffc00f08947 */ /* 0x002fea000383ffff */
[----:B------:R-:W-:Y:S05]  /*a950*/  BRA `(.L_x_240) ;  /* 0xfffffff000787947 */ /* 0x000fea000383ffff */
.L_x_206:
[----:B0-----:R0:W1:Y:S02]  /*a960*/  SYNCS.PHASECHK.TRANS64.TRYWAIT P0, [R6+URZ], R5 ;  /* 0x00000005060075a7 */ /* 0x001064000800017f */
[----:B-1----:R-:W-:Y:S05]  /*a970*/  @!P0 NANOSLEEP.SYNCS 0x989680 ;  /* 0x009896800000895d */ /* 0x002fea0003900000 */
[----:B------:R-:W1:Y:S02]  /*a980*/  @!P0 SYNCS.PHASECHK.TRANS64 P0, [R6+URZ], R5 ;  /* 0x00000005060085a7 */ /* 0x000e64000800007f */
[----:B-1----:R-:W-:Y:S05]  /*a990*/  @!P0 BRA `(.L_x_206) ;  /* 0xfffffffc00f08947 */ /* 0x002fea000383ffff */
[----:B------:R-:W-:Y:S05]  /*a9a0*/  BRA `(.L_x_241) ;  /* 0xfffffff000887947 */ /* 0x000fea000383ffff */
.L_x_207:
[----:B0-----:R0:W1:Y:S02]  /*a9b0*/  SYNCS.PHASECHK.TRANS64.TRYWAIT P0, [R9+URZ], R4 ;  /* 0x00000004090075a7 */ /* 0x001064000800017f */
[----:B-1----:R-:W-:Y:S05]  /*a9c0*/  @!P0 NANOSLEEP.SYNCS 0x989680 ;  /* 0x009896800000895d */ /* 0x002fea0003900000 */
[----:B------:R-:W1:Y:S02]  /*a9d0*/  @!P0 SYNCS.PHASECHK.TRANS64 P0, [R9+URZ], R4 ;  /* 0x00000004090085a7 */ /* 0x000e64000800007f */
[----:B-1----:R-:W-:Y:S05]  /*a9e0*/  @!P0 BRA `(.L_x_207) ;  /* 0xfffffffc00f08947 */ /* 0x002fea000383ffff */
[----:B------:R-:W-:Y:S05]  /*a9f0*/  BRA `(.L_x_242) ;  /* 0xfffffff000987947 */ /* 0x000fea000383ffff */
.L_x_208:
[----:B0-----:R0:W1:Y:S02]  /*aa00*/  SYNCS.PHASECHK.TRANS64.TRYWAIT P0, [R6+URZ], R5 ;  /* 0x00000005060075a7 */ /* 0x001064000800017f */
[----:B-1----:R-:W-:Y:S05]  /*aa10*/  @!P0 NANOSLEEP.SYNCS 0x989680 ;  /* 0x009896800000895d */ /* 0x002fea0003900000 */
[----:B------:R-:W1:Y:S02]  /*aa20*/  @!P0 SYNCS.PHASECHK.TRANS64 P0, [R6+URZ], R5 ;  /* 0x00000005060085a7 */ /* 0x000e64000800007f */
[----:B-1----:R-:W-:Y:S05]  /*aa30*/  @!P0 BRA `(.L_x_208) ;  /* 0xfffffffc00f08947 */ /* 0x002fea000383ffff */
[----:B------:R-:W-:Y:S05]  /*aa40*/  BRA `(.L_x_243) ;  /* 0xfffffff000a87947 */ /* 0x000fea000383ffff */
.L_x_209:
[----:B0-----:R0:W1:Y:S02]  /*aa50*/  SYNCS.PHASECHK.TRANS64.TRYWAIT P0, [R9+URZ], R4 ;  /* 0x00000004090075a7 */ /* 0x001064000800017f */
[----:B-1----:R-:W-:Y:S05]  /*aa60*/  @!P0 NANOSLEEP.SYNCS 0x989680 ;  /* 0x009896800000895d */ /* 0x002fea0003900000 */
[----:B------:R-:W1:Y:S02]  /*aa70*/  @!P0 SYNCS.PHASECHK.TRANS64 P0, [R9+URZ], R4 ;  /* 0x00000004090085a7 */ /* 0x000e64000800007f */
[----:B-1----:R-:W-:Y:S05]  /*aa80*/  @!P0 BRA `(.L_x_209) ;  /* 0xfffffffc00f08947 */ /* 0x002fea000383ffff */
[----:B------:R-:W-:Y:S05]  /*aa90*/  BRA `(.L_x_244) ;  /* 0xfffffff000b87947 */ /* 0x000fea000383ffff */
.L_x_210:
[----:B0-----:R0:W1:Y:S02]  /*aaa0*/  SYNCS.PHASECHK.TRANS64.TRYWAIT P0, [R6+URZ], R5 ;  /* 0x00000005060075a7 */ /* 0x001064000800017f */
[----:B-1----:R-:W-:Y:S05]  /*aab0*/  @!P0 NANOSLEEP.SYNCS 0x989680 ;  /* 0x009896800000895d */ /* 0x002fea0003900000 */
[----:B------:R-:W1:Y:S02]  /*aac0*/  @!P0 SYNCS.PHASECHK.TRANS64 P0, [R6+URZ], R5 ;  /* 0x00000005060085a7 */ /* 0x000e64000800007f */
[----:B-1----:R-:W-:Y:S05]  /*aad0*/  @!P0 BRA `(.L_x_210) ;  /* 0xfffffffc00f08947 */ /* 0x002fea000383ffff */
[----:B------:R-:W-:Y:S05]  /*aae0*/  BRA `(.L_x_245) ;  /* 0xfffffff000c87947 */ /* 0x000fea000383ffff */
.L_x_211:
[----:B0-----:R0:W1:Y:S02]  /*aaf0*/  SYNCS.PHASECHK.TRANS64.TRYWAIT P0, [R9+URZ], R4 ;  /* 0x00000004090075a7 */ /* 0x001064000800017f */
[----:B-1----:R-:W-:Y:S05]  /*ab00*/  @!P0 NANOSLEEP.SYNCS 0x989680 ;  /* 0x009896800000895d */ /* 0x002fea0003900000 */
[----:B------:R-:W1:Y:S02]  /*ab10*/  @!P0 SYNCS.PHASECHK.TRANS64 P0, [R9+URZ], R4 ;  /* 0x00000004090085a7 */ /* 0x000e64000800007f */
[----:B-1----:R-:W-:Y:S05]  /*ab20*/  @!P0 BRA `(.L_x_211) ;  /* 0xfffffffc00f08947 */ /* 0x002fea000383ffff */
[----:B------:R-:W-:Y:S05]  /*ab30*/  BRA `(.L_x_246) ;  /* 0xfffffff000d87947 */ /* 0x000fea000383ffff */
.L_x_212:
[----:B0-----:R0:W1:Y:S02]  /*ab40*/  SYNCS.PHASECHK.TRANS64.TRYWAIT P0, [R6+URZ], R5 ;  /* 0x00000005060075a7 */ /* 0x001064000800017f */
[----:B-1----:R-:W-:Y:S05]  /*ab50*/  @!P0 NANOSLEEP.SYNCS 0x989680 ;  /* 0x009896800000895d */ /* 0x002fea0003900000 */
[----:B------:R-:W1:Y:S02]  /*ab60*/  @!P0 SYNCS.PHASECHK.TRANS64 P0, [R6+URZ], R5 ;  /* 0x00000005060085a7 */ /* 0x000e64000800007f */
[----:B-1----:R-:W-:Y:S05]  /*ab70*/  @!P0 BRA `(.L_x_212) ;  /* 0xfffffffc00f08947 */ /* 0x002fea000383ffff */
[----:B------:R-:W-:Y:S05]  /*ab80*/  BRA `(.L_x_247) ;  /* 0xfffffff000e87947 */ /* 0x000fea000383ffff */
.L_x_213:
[----:B0-----:R0:W1:Y:S02]  /*ab90*/  SYNCS.PHASECHK.TRANS64.TRYWAIT P0, [R9+URZ], R4 ;  /* 0x00000004090075a7 */ /* 0x001064000800017f */
[----:B-1----:R-:W-:Y:S05]  /*aba0*/  @!P0 NANOSLEEP.SYNCS 0x989680 ;  /* 0x009896800000895d */ /* 0x002fea0003900000 */
[----:B------:R-:W1:Y:S02]  /*abb0*/  @!P0 SYNCS.PHASECHK.TRANS64 P0, [R9+URZ], R4 ;  /* 0x00000004090085a7 */ /* 0x000e64000800007f */
[----:B-1----:R-:W-:Y:S05]  /*abc0*/  @!P0 BRA `(.L_x_213) ;  /* 0xfffffffc00f08947 */ /* 0x002fea000383ffff */
[----:B------:R-:W-:Y:S05]  /*abd0*/  BRA `(.L_x_248) ;  /* 0xfffffff000f87947 */ /* 0x000fea000383ffff */
.L_x_214:
[----:B0-----:R0:W1:Y:S02]  /*abe0*/  SYNCS.PHASECHK.TRANS64.TRYWAIT P0, [R6+URZ], R5 ;  /* 0x00000005060075a7 */ /* 0x001064000800017f */
[----:B-1----:R-:W-:Y:S05]  /*abf0*/  @!P0 NANOSLEEP.SYNCS 0x989680 ;  /* 0x009896800000895d */ /* 0x002fea0003900000 */
[----:B------:R-:W1:Y:S02]  /*ac00*/  @!P0 SYNCS.PHASECHK.TRANS64 P0, [R6+URZ], R5 ;  /* 0x00000005060085a7 */ /* 0x000e64000800007f */
[----:B-1----:R-:W-:Y:S05]  /*ac10*/  @!P0 BRA `(.L_x_214) ;  /* 0xfffffffc00f08947 */ /* 0x002fea000383ffff */
[----:B------:R-:W-:Y:S05]  /*ac20*/  BRA `(.L_x_249) ;  /* 0xfffffff400087947 */ /* 0x000fea000383ffff */
.L_x_215:
[----:B0-----:R0:W1:Y:S02]  /*ac30*/  SYNCS.PHASECHK.TRANS64.TRYWAIT P0, [R9+URZ], R4 ;  /* 0x00000004090075a7 */ /* 0x001064000800017f */
[----:B-1----:R-:W-:Y:S05]  /*ac40*/  @!P0 NANOSLEEP.SYNCS 0x989680 ;  /* 0x009896800000895d */ /* 0x002fea0003900000 */
[----:B------:R-:W1:Y:S02]  /*ac50*/  @!P0 SYNCS.PHASECHK.TRANS64 P0, [R9+URZ], R4 ;  /* 0x00000004090085a7 */ /* 0x000e64000800007f */
[----:B-1----:R-:W-:Y:S05]  /*ac60*/  @!P0 BRA `(.L_x_215) ;  /* 0xfffffffc00f08947 */ /* 0x002fea000383ffff */
[----:B------:R-:W-:Y:S05]  /*ac70*/  BRA `(.L_x_250) ;  /* 0xfffffff400187947 */ /* 0x000fea000383ffff */
.L_x_216:
[----:B0-----:R0:W1:Y:S02]  /*ac80*/  SYNCS.PHASECHK.TRANS64.TRYWAIT P0, [R6+URZ], R5 ;  /* 0x00000005060075a7 */ /* 0x001064000800017f */
[----:B-1----:R-:W-:Y:S05]  /*ac90*/  @!P0 NANOSLEEP.SYNCS 0x989680 ;  /* 0x009896800000895d */ /* 0x002fea0003900000 */
[----:B------:R-:W1:Y:S02]  /*aca0*/  @!P0 SYNCS.PHASECHK.TRANS64 P0, [R6+URZ], R5 ;  /* 0x00000005060085a7 */ /* 0x000e64000800007f */
[----:B-1----:R-:W-:Y:S05]  /*acb0*/  @!P0 BRA `(.L_x_216) ;  /* 0xfffffffc00f08947 */ /* 0x002fea000383ffff */
[----:B------:R-:W-:Y:S05]  /*acc0*/  BRA `(.L_x_251) ;  /* 0xfffffff400287947 */ /* 0x000fea000383ffff */
.L_x_217:
[----:B0-----:R0:W1:Y:S02]  /*acd0*/  SYNCS.PHASECHK.TRANS64.TRYWAIT P0, [R9+URZ], R4 ;  /* 0x00000004090075a7 */ /* 0x001064000800017f */
[----:B-1----:R-:W-:Y:S05]  /*ace0*/  @!P0 NANOSLEEP.SYNCS 0x989680 ;  /* 0x009896800000895d */ /* 0x002fea0003900000 */
[----:B------:R-:W1:Y:S02]  /*acf0*/  @!P0 SYNCS.PHASECHK.TRANS64 P0, [R9+URZ], R4 ;  /* 0x00000004090085a7 */ /* 0x000e64000800007f */
[----:B-1----:R-:W-:Y:S05]  /*ad00*/  @!P0 BRA `(.L_x_217) ;  /* 0xfffffffc00f08947 */ /* 0x002fea000383ffff */
[----:B------:R-:W-:Y:S05]  /*ad10*/  BRA `(.L_x_252) ;  /* 0xfffffff400387947 */ /* 0x000fea000383ffff */
.L_x_218:
[----:B-1----:R1:W2:Y:S02]  /*ad20*/  SYNCS.PHASECHK.TRANS64.TRYWAIT P0, [R6+URZ], R5 ;  /* 0x00000005060075a7 */ /* 0x0022a4000800017f */
[----:B--2---:R-:W-:Y:S05]  /*ad30*/  @!P0 NANOSLEEP.SYNCS 0x989680 ;  /* 0x009896800000895d */ /* 0x004fea0003900000 */
[----:B------:R-:W2:Y:S02]  /*ad40*/  @!P0 SYNCS.PHASECHK.TRANS64 P0, [R6+URZ], R5 ;  /* 0x00000005060085a7 */ /* 0x000ea4000800007f */
[----:B--2---:R-:W-:Y:S05]  /*ad50*/  @!P0 BRA `(.L_x_218) ;  /* 0xfffffffc00f08947 */ /* 0x004fea000383ffff */
[----:B------:R-:W-:Y:S05]  /*ad60*/  BRA `(.L_x_253) ;  /* 0xfffffff400407947 */ /* 0x000fea000383ffff */
.L_x_254:
[----:B------:R-:W-:-:S00]  /*ad70*/  BRA `(.L_x_254) ;  /* 0xfffffffc00fc7947 */ /* 0x000fc0000383ffff */
[----:B------:R-:W-:-:S00]  /*ad80*/  NOP ;  /* 0x0000000000007918 */ /* 0x000fc00000000000 */
[----:B------:R-:W-:-:S00]  /*ad90*/  NOP ;  /* 0x0000000000007918 */ /* 0x000fc00000000000 */
[----:B------:R-:W-:-:S00]  /*ada0*/  NOP ;  /* 0x0000000000007918 */ /* 0x000fc00000000000 */
[----:B------:R-:W-:-:S00]  /*adb0*/  NOP ;  /* 0x0000000000007918 */ /* 0x000fc00000000000 */
[----:B------:R-:W-:-:S00]  /*adc0*/  NOP ;  /* 0x0000000000007918 */ /* 0x000fc00000000000 */
[----:B------:R-:W-:-:S00]  /*add0*/  NOP ;  /* 0x0000000000007918 */ /* 0x000fc00000000000 */
[----:B------:R-:W-:-:S00]  /*ade0*/  NOP ;  /* 0x0000000000007918 */ /* 0x000fc00000000000 */
[----:B------:R-:W-:-:S00]  /*adf0*/  NOP ;  /* 0x0000000000007918 */ /* 0x000fc00000000000 */
.L_x_255:


//--------------------- .nv.shared._ZN7cutlass13device_kernelINS_4gemm6kernel13GemmUniversalIN4cute5tupleIJiiiiEEENS1_10collective13CollectiveMmaINS1_37MainloopSm90TmaGmmaWarpSpecializedFP8ILi28ENS5_IJNS4_1CILi1EEENSA_ILi4EEESB_EEENS1_35KernelTmaWarpSpecializedCooperativeEEENS5_IJNSA_ILi128EEESG_NSA_ILi32EEEEEENS_12float_e5m2_tENS5_IJlSB_lEEESJ_SK_NS4_8TiledMMAINS4_8MMA_AtomIJNS4_4SM904GMMA31MMA_64x128x32_F32E5M2E5M2_SS_TNILNSO_7ScaleInE1ELSQ_1EEEEEENS4_6LayoutINS5_IJNSA_ILi2EEESB_SB_EEENS5_IJSB_NSA_ILi0EEESW_EEEEENS5_IJNS4_10UnderscoreESZ_SZ_EEEEENS4_23SM90_TMA_LOAD_MULTICASTENS4_14ComposedLayoutINS4_7SwizzleILi1ELi4ELi3EEENS4_18smem_ptr_flag_bitsILi8EEENST_INS5_IJNSA_ILi8EEESH_EEENS5_IJSH_SB_EEEEEEEvNS4_8identityENS4_13SM90_TMA_LOADES1C_vS1D_EENS_8epilogue10collective6detail29Sm90TmaWarpSpecializedAdapterINS1H_15DefaultEpilogueISJ_SK_SK_NS1G_6thread17LinearCombinationISJ_Li1EffLNS1L_9ScaleType4KindE0ELNS_15FloatRoundStyleE2ESJ_EENS1_15EpilogueDefaultEEEEEvvEEEEvNT_6ParamsE --------------------------
	.section	.nv.shared._ZN7cutlass13device_kernelINS_4gemm6kernel13GemmUniversalIN4cute5tupleIJiiiiEEENS1_10collective13CollectiveMmaINS1_37MainloopSm90TmaGmmaWarpSpecializedFP8ILi28ENS5_IJNS4_1CILi1EEENSA_ILi4EEESB_EEENS1_35KernelTmaWarpSpecializedCooperativeEEENS5_IJNSA_ILi128EEESG_NSA_ILi32EEEEEENS_12float_e5m2_tENS5_IJlSB_lEEESJ_SK_NS4_8TiledMMAINS4_8MMA_AtomIJNS4_4SM904GMMA31MMA_64x128x32_F32E5M2E5M2_SS_TNILNSO_7ScaleInE1ELSQ_1EEEEEENS4_6LayoutINS5_IJNSA_ILi2EEESB_SB_EEENS5_IJSB_NSA_ILi0EEESW_EEEEENS5_IJNS4_10UnderscoreESZ_SZ_EEEEENS4_23SM90_TMA_LOAD_MULTICASTENS4_14ComposedLayoutINS4_7SwizzleILi1ELi4ELi3EEENS4_18smem_ptr_flag_bitsILi8EEENST_INS5_IJNSA_ILi8EEESH_EEENS5_IJSH_SB_EEEEEEEvNS4_8identityENS4_13SM90_TMA_LOADES1C_vS1D_EENS_8epilogue10collective6detail29Sm90TmaWarpSpecializedAdapterINS1H_15DefaultEpilogueISJ_SK_SK_NS1G_6thread17LinearCombinationISJ_Li1EffLNS1L_9ScaleType4KindE0ELNS_15FloatRoundStyleE2ESJ_EENS1_15EpilogueDefaultEEEEEvvEEEEvNT_6ParamsE,"aw",@nobits
	.sectionflags	@""
	.align	16
	.zero		1024


//--------------------- .nv.shared.reserved.0     --------------------------
	.section	.nv.shared.reserved.0,"aw",@nobits
	.weak		__nv_reservedSMEM_offset_0_alias
	.size		__nv_reservedSMEM_offset_0_alias, 0, 0
	.other		__nv_reservedSMEM_offset_0_alias,@"STO_CUDA_RESERVED_SHARED STV_DEFAULT"
__nv_reservedSMEM_offset_0_alias:
	.zero		0


//--------------------- .nv.global                --------------------------
	.section	.nv.global,"aw",@nobits
.nv.global:
	.type		_ZN40_INTERNAL_d99537ae_4_k_cu_559246f5_186714cute1_E,@object
	.size		_ZN40_INTERNAL_d99537ae_4_k_cu_559246f5_186714cute1_E,(_ZN40_INTERNAL_d99537ae_4_k_cu_559246f5_186714cuda3std3__45__cpo6cbeginE - _ZN40_INTERNAL_d99537ae_4_k_cu_559246f5_186714cute1_E)
_ZN40_INTERNAL_d99537ae_4_k_cu_559246f5_186714cute1_E:
	.zero		1
	.type		_ZN40_INTERNAL_d99537ae_4_k_cu_559246f5_186714cuda3std3__45__cpo6cbeginE,@object
	.size		_ZN40_INTERNAL_d99537ae_4_k_cu_559246f5_186714cuda3std3__45__cpo6cbeginE,(_ZN40_INTERNAL_d99537ae_4_k_cu_559246f5_186714cuda3std3__48in_placeE - _ZN40_INTERNAL_d99537ae_4_k_cu_559246f5_186714cuda3std3__45__cpo6cbeginE)
_ZN40_INTERNAL_d99537ae_4_k_cu_559246f5_186714cuda3std3__45__cpo6cbeginE:
	.zero		1
	.type		_ZN40_INTERNAL_d99537ae_4_k_cu_559246f5_186714cuda3std3__48in_placeE,@object
	.size		_ZN40_INTERNAL_d99537ae_4_k_cu_559246f5_186714cuda3std3__48in_placeE,(_ZN40_INTERNAL_d99537ae_4_k_cu_559246f5_186714cuda3std6ranges3__45__cpo9iter_moveE - _ZN40_INTERNAL_d99537ae_4_k_cu_559246f5_186714cuda3std3__48in_placeE)
_ZN40_INTERNAL_d99537ae_4_k_cu_559246f5_186714cuda3std3__48in_placeE:
	.zero		1
	.type		_ZN40_INTERNAL_d99537ae_4_k_cu_559246f5_186714cuda3std6ranges3__45__cpo9iter_moveE,@object
	.size		_ZN40_INTERNAL_d99537ae_4_k_cu_559246f5_186714cuda3std6ranges3__45__cpo9iter_moveE,(_ZN40_INTERNAL_d99537ae_4_k_cu_559246f5_186714cuda3std3__45__cpo5beginE - _ZN40_INTERNAL_d99537ae_4_k_cu_559246f5_186714cuda3std6ranges3__45__cpo9iter_moveE)
_ZN40_INTERNAL_d99537ae_4_k_cu_559246f5_186714cuda3std6ranges3__45__cpo9iter_moveE:
	.zero		1
	.type		_ZN40_INTERNAL_d99537ae_4_k_cu_559246f5_186714cuda3std3__45__cpo5beginE,@object
	.size		_ZN40_INTERNAL_d99537ae_4_k_cu_559246f5_186714cuda3std3__45__cpo5beginE,(_ZN40_INTERNAL_d99537ae_4_k_cu_559246f5_186714cuda3std3__442_GLOBAL__N__d99537ae_4_k_cu_559246f5_186716ignoreE - _ZN40_INTERNAL_d99537ae_4_k_cu_559246f5_186714cuda3std3__45__cpo5beginE)
_ZN40_INTERNAL_d99537ae_4_k_cu_559246f5_186714cuda3std3__45__cpo5beginE:
	.zero		1
	.type		_ZN40_INTERNAL_d99537ae_4_k_cu_559246f5_186714cuda3std3__442_GLOBAL__N__d99537ae_4_k_cu_559246f5_186716ignoreE,@object
	.size		_ZN40_INTERNAL_d99537ae_4_k_cu_559246f5_186714cuda3std3__442_GLOBAL__N__d99537ae_4_k_cu_559246f5_186716ignoreE,(_ZN40_INTERNAL_d99537ae_4_k_cu_559246f5_186714cute7productE - _ZN40_INTERNAL_d99537ae_4_k_cu_559246f5_186714cuda3std3__442_GLOBAL__N__d99537ae_4_k_cu_559246f5_186716ignoreE)
_ZN40_INTERNAL_d99537ae_4_k_cu_559246f5_186714cuda3std3__442_GLOBAL__N__d99537ae_4_k_cu_559246f5_186716ignoreE:
	.zero		1
	.type		_ZN40_INTERNAL_d99537ae_4_k_cu_559246f5_186714cute7productE,@object
	.size		_ZN40_INTERNAL_d99537ae_4_k_cu_559246f5_186714cute7productE,(_ZN40_INTERNAL_d99537ae_4_k_cu_559246f5_186714cuda3std3__45__cpo3endE - _ZN40_INTERNAL_d99537ae_4_k_cu_559246f5_186714cute7productE)
_ZN40_INTERNAL_d99537ae_4_k_cu_559246f5_186714cute7productE:
	.zero		1
	.type		_ZN40_INTERNAL_d99537ae_4_k_cu_559246f5_186714cuda3std3__45__cpo3endE,@object
	.size		_ZN40_INTERNAL_d99537ae_4_k_cu_559246f5_186714cuda3std3__45__cpo3endE,(_ZN40_INTERNAL_d99537ae_4_k_cu_559246f5_186714cuda3std3__419piecewise_constructE - _ZN40_INTERNAL_d99537ae_4_k_cu_559246f5_186714cuda3std3__45__cpo3endE)
_ZN40_INTERNAL_d99537ae_4_k_cu_559246f5_186714cuda3std3__45__cpo3endE:
	.zero		1
	.type		_ZN40_INTERNAL_d99537ae_4_k_cu_559246f5_186714cuda3std3__419piecewise_constructE,@object
	.size		_ZN40_INTERNAL_d99537ae_4_k_cu_559246f5_186714cuda3std3__419piecewise_constructE,(_ZN40_INTERNAL_d99537ae_4_k_cu_559246f5_186714cuda3std3__45__cpo4cendE - _ZN40_INTERNAL_d99537ae_4_k_cu_559246f5_186714cuda3std3__419piecewise_constructE)
_ZN40_INTERNAL_d99537ae_4_k_cu_559246f5_186714cuda3std3__419piecewise_constructE:
	.zero		1
	.type		_ZN40_INTERNAL_d99537ae_4_k_cu_559246f5_186714cuda3std3__45__cpo4cendE,@object
	.size		_ZN40_INTERNAL_d99537ae_4_k_cu_559246f5_186714cuda3std3__45__cpo4cendE,(_ZN40_INTERNAL_d99537ae_4_k_cu_559246f5_186714cuda3std6ranges3__45__cpo4swapE - _ZN40_INTERNAL_d99537ae_4_k_cu_559246f5_186714cuda3std3__45__cpo4cendE)
_ZN40_INTERNAL_d99537ae_4_k_cu_559246f5_186714cuda3std3__45__cpo4cendE:
	.zero		1
	.type		_ZN40_INTERNAL_d99537ae_4_k_cu_559246f5_186714cuda3std6ranges3__45__cpo4swapE,@object
	.size		_ZN40_INTERNAL_d99537ae_4_k_cu_559246f5_186714cuda3std6ranges3__45__cpo4swapE,(.L_7 - _ZN40_INTERNAL_d99537ae_4_k_cu_559246f5_186714cuda3std6ranges3__45__cpo4swapE)
_ZN40_INTERNAL_d99537ae_4_k_cu_559246f5_186714cuda3std6ranges3__45__cpo4swapE:
	.zero		1
.L_7:


//--------------------- .nv.constant0._ZN7cutlass13device_kernelINS_4gemm6kernel13GemmUniversalIN4cute5tupleIJiiiiEEENS1_10collective13CollectiveMmaINS1_37MainloopSm90TmaGmmaWarpSpecializedFP8ILi28ENS5_IJNS4_1CILi1EEENSA_ILi4EEESB_EEENS1_35KernelTmaWarpSpecializedCooperativeEEENS5_IJNSA_ILi128EEESG_NSA_ILi32EEEEEENS_12float_e5m2_tENS5_IJlSB_lEEESJ_SK_NS4_8TiledMMAINS4_8MMA_AtomIJNS4_4SM904GMMA31MMA_64x128x32_F32E5M2E5M2_SS_TNILNSO_7ScaleInE1ELSQ_1EEEEEENS4_6LayoutINS5_IJNSA_ILi2EEESB_SB_EEENS5_IJSB_NSA_ILi0EEESW_EEEEENS5_IJNS4_10UnderscoreESZ_SZ_EEEEENS4_23SM90_TMA_LOAD_MULTICASTENS4_14ComposedLayoutINS4_7SwizzleILi1ELi4ELi3EEENS4_18smem_ptr_flag_bitsILi8EEENST_INS5_IJNSA_ILi8EEESH_EEENS5_IJSH_SB_EEEEEEEvNS4_8identityENS4_13SM90_TMA_LOADES1C_vS1D_EENS_8epilogue10collective6detail29Sm90TmaWarpSpecializedAdapterINS1H_15DefaultEpilogueISJ_SK_SK_NS1G_6thread17LinearCombinationISJ_Li1EffLNS1L_9ScaleType4KindE0ELNS_15FloatRoundStyleE2ESJ_EENS1_15EpilogueDefaultEEEEEvvEEEEvNT_6ParamsE --------------------------
	.section	.nv.constant0._ZN7cutlass13device_kernelINS_4gemm6kernel13GemmUniversalIN4cute5tupleIJiiiiEEENS1_10collective13CollectiveMmaINS1_37MainloopSm90TmaGmmaWarpSpecializedFP8ILi28ENS5_IJNS4_1CILi1EEENSA_ILi4EEESB_EEENS1_35KernelTmaWarpSpecializedCooperativeEEENS5_IJNSA_ILi128EEESG_NSA_ILi32EEEEEENS_12float_e5m2_tENS5_IJlSB_lEEESJ_SK_NS4_8TiledMMAINS4_8MMA_AtomIJNS4_4SM904GMMA31MMA_64x128x32_F32E5M2E5M2_SS_TNILNSO_7ScaleInE1ELSQ_1EEEEEENS4_6LayoutINS5_IJNSA_ILi2EEESB_SB_EEENS5_IJSB_NSA_ILi0EEESW_EEEEENS5_IJNS4_10UnderscoreESZ_SZ_EEEEENS4_23SM90_TMA_LOAD_MULTICASTENS4_14ComposedLayoutINS4_7SwizzleILi1ELi4ELi3EEENS4_18smem_ptr_flag_bitsILi8EEENST_INS5_IJNSA_ILi8EEESH_EEENS5_IJSH_SB_EEEEEEEvNS4_8identityENS4_13SM90_TMA_LOADES1C_vS1D_EENS_8epilogue10collective6detail29Sm90TmaWarpSpecializedAdapterINS1H_15DefaultEpilogueISJ_SK_SK_NS1G_6thread17LinearCombinationISJ_Li1EffLNS1L_9ScaleType4KindE0ELNS_15FloatRoundStyleE2ESJ_EENS1_15EpilogueDefaultEEEEEvvEEEEvNT_6ParamsE,"a",@progbits
	.sectionflags	@""
	.align	4
.nv.constant0._ZN7cutlass13device_kernelINS_4gemm6kernel13GemmUniversalIN4cute5tupleIJiiiiEEENS1_10collective13CollectiveMmaINS1_37MainloopSm90TmaGmmaWarpSpecializedFP8ILi28ENS5_IJNS4_1CILi1EEENSA_ILi4EEESB_EEENS1_35KernelTmaWarpSpecializedCooperativeEEENS5_IJNSA_ILi128EEESG_NSA_ILi32EEEEEENS_12float_e5m2_tENS5_IJlSB_lEEESJ_SK_NS4_8TiledMMAINS4_8MMA_AtomIJNS4_4SM904GMMA31MMA_64x128x32_F32E5M2E5M2_SS_TNILNSO_7ScaleInE1ELSQ_1EEEEEENS4_6LayoutINS5_IJNSA_ILi2EEESB_SB_EEENS5_IJSB_NSA_ILi0EEESW_EEEEENS5_IJNS4_10UnderscoreESZ_SZ_EEEEENS4_23SM90_TMA_LOAD_MULTICASTENS4_14ComposedLayoutINS4_7SwizzleILi1ELi4ELi3EEENS4_18smem_ptr_flag_bitsILi8EEENST_INS5_IJNSA_ILi8EEESH_EEENS5_IJSH_SB_EEEEEEEvNS4_8identityENS4_13SM90_TMA_LOADES1C_vS1D_EENS_8epilogue10collective6detail29Sm90TmaWarpSpecializedAdapterINS1H_15DefaultEpilogueISJ_SK_SK_NS1G_6thread17LinearCombinationISJ_Li1EffLNS1L_9ScaleType4KindE0ELNS_15FloatRoundStyleE2ESJ_EENS1_15EpilogueDefaultEEEEEvvEEEEvNT_6ParamsE:
	.zero		1664


//--------------------- SYMBOLS --------------------------

	.type		.nv.reservedSmem.offset0,@object
	.size		.nv.reservedSmem.offset0,0x4
